
	.version 1.4
.target sm_10, map_f64_to_f32

	


	
	


	
	
	
	
	
	
	

.file	1	"<command-line>"
.file	2	"/tmp/tmpxft_00003c8b_00000000-18_rayTracing.compute_10.cudafe2.gpu"
.file	3	"rayTracing_kernel.cu"
.file	4	"/tmp/tmpxft_00003c8b_00000000-1_rayTracing.compute_10.cudafe1.gpu"
.file	5	"/usr/lib/gcc/x86_64-linux-gnu/4.4.7/include/stddef.h"
.file	6	"/usr/local/cuda/include/crt/device_runtime.h"
.file	7	"/usr/local/cuda/include/host_defines.h"
.file	8	"/usr/local/cuda/include/builtin_types.h"
.file	9	"/usr/local/cuda/include/device_types.h"
.file	10	"/usr/local/cuda/include/driver_types.h"
.file	11	"/usr/local/cuda/include/surface_types.h"
.file	12	"/usr/local/cuda/include/texture_types.h"
.file	13	"/usr/local/cuda/include/vector_types.h"
.file	14	"/usr/local/cuda/include/device_launch_parameters.h"
.file	15	"/usr/local/cuda/include/crt/storage_class.h"
.file	16	"/usr/include/x86_64-linux-gnu/sys/types.h"
.file	17	"/home/jaineshdoshi/NVIDIA_GPU_Computing_SDK/C/src//../common/inc/cutil_math.h"
.file	18	"/usr/local/cuda/include/common_functions.h"
.file	19	"/usr/local/cuda/include/math_functions.h"
.file	20	"/usr/local/cuda/include/math_constants.h"
.file	21	"/usr/local/cuda/include/device_functions.h"
.file	22	"/usr/local/cuda/include/sm_11_atomic_functions.h"
.file	23	"/usr/local/cuda/include/sm_12_atomic_functions.h"
.file	24	"/usr/local/cuda/include/sm_13_double_functions.h"
.file	25	"/usr/local/cuda/include/sm_20_atomic_functions.h"
.file	26	"/usr/local/cuda/include/sm_20_intrinsics.h"
.file	27	"/usr/local/cuda/include/sm_30_intrinsics.h"
.file	28	"/usr/local/cuda/include/surface_functions.h"
.file	29	"/usr/local/cuda/include/texture_fetch_functions.h"
.file	30	"/usr/local/cuda/include/math_functions_dbl_ptx1.h"

.const .align 16 .b8 MView[48];
.const .align 4 .b8 cnode[160];

.entry _Z6renderPjP4Nodejjff (
.param .u64 __cudaparm__Z6renderPjP4Nodejjff_result,
.param .u64 __cudaparm__Z6renderPjP4Nodejjff_dnode,
.param .u32 __cudaparm__Z6renderPjP4Nodejjff_imageW,
.param .u32 __cudaparm__Z6renderPjP4Nodejjff_imageH,
.param .f32 __cudaparm__Z6renderPjP4Nodejjff_pas,
.param .f32 __cudaparm__Z6renderPjP4Nodejjff_df)
{
.reg .u32 %r<101>;
.reg .u64 %rd<19>;
.reg .f32 %f<519>;
.reg .pred %p<44>;
.local .align 16 .b8 __cuda___cuda_local_var_18106_9_non_const_pile_16240[80];
.loc	3	426	0
$LDWbegin__Z6renderPjP4Nodejjff:
.loc	3	442	0
mov.f32 %f1, 0f00000000; 
	st.local.f32 [__cuda___cuda_local_var_18106_9_non_const_pile_16240+0], %f1;
mov.f32 %f2, 0f00000000; 
	st.local.f32 [__cuda___cuda_local_var_18106_9_non_const_pile_16240+4], %f2;
mov.f32 %f3, 0f00000000; 
	st.local.f32 [__cuda___cuda_local_var_18106_9_non_const_pile_16240+8], %f3;
mov.f32 %f4, 0f3f800000; 
	st.local.f32 [__cuda___cuda_local_var_18106_9_non_const_pile_16240+12], %f4;
mov.f32 %f5, 0f00000000; 
	st.local.f32 [__cuda___cuda_local_var_18106_9_non_const_pile_16240+16], %f5;
mov.f32 %f6, 0f00000000; 
	st.local.f32 [__cuda___cuda_local_var_18106_9_non_const_pile_16240+20], %f6;
mov.f32 %f7, 0f00000000; 
	st.local.f32 [__cuda___cuda_local_var_18106_9_non_const_pile_16240+24], %f7;
mov.f32 %f8, 0f3f800000; 
	st.local.f32 [__cuda___cuda_local_var_18106_9_non_const_pile_16240+28], %f8;
mov.f32 %f9, 0f00000000; 
	st.local.f32 [__cuda___cuda_local_var_18106_9_non_const_pile_16240+32], %f9;
mov.f32 %f10, 0f00000000; 
	st.local.f32 [__cuda___cuda_local_var_18106_9_non_const_pile_16240+36], %f10;
mov.f32 %f11, 0f00000000; 
	st.local.f32 [__cuda___cuda_local_var_18106_9_non_const_pile_16240+40], %f11;
mov.f32 %f12, 0f3f800000; 
	st.local.f32 [__cuda___cuda_local_var_18106_9_non_const_pile_16240+44], %f12;
mov.f32 %f13, 0f00000000; 
	st.local.f32 [__cuda___cuda_local_var_18106_9_non_const_pile_16240+48], %f13;
mov.f32 %f14, 0f00000000; 
	st.local.f32 [__cuda___cuda_local_var_18106_9_non_const_pile_16240+52], %f14;
mov.f32 %f15, 0f00000000; 
	st.local.f32 [__cuda___cuda_local_var_18106_9_non_const_pile_16240+56], %f15;
mov.f32 %f16, 0f3f800000; 
	st.local.f32 [__cuda___cuda_local_var_18106_9_non_const_pile_16240+60], %f16;
mov.f32 %f17, 0f00000000; 
	st.local.f32 [__cuda___cuda_local_var_18106_9_non_const_pile_16240+64], %f17;
mov.f32 %f18, 0f00000000; 
	st.local.f32 [__cuda___cuda_local_var_18106_9_non_const_pile_16240+68], %f18;
mov.f32 %f19, 0f00000000; 
	st.local.f32 [__cuda___cuda_local_var_18106_9_non_const_pile_16240+72], %f19;
mov.f32 %f20, 0f3f800000; 
	st.local.f32 [__cuda___cuda_local_var_18106_9_non_const_pile_16240+76], %f20;
cvt.u32.u16 %r1, %ctaid.x;
cvt.u32.u16 %r2, %ntid.x;
mul24.lo.u32 %r3, %r1, %r2;
cvt.u32.u16 %r4, %ctaid.y;
cvt.u32.u16 %r5, %ntid.y;
mul24.lo.u32 %r6, %r4, %r5;
cvt.u32.u16 %r7, %tid.x;
add.u32 %r8, %r7, %r3;
cvt.u32.u16 %r9, %tid.y;
add.u32 %r10, %r9, %r6;
ld.param.u32 %r11, [__cudaparm__Z6renderPjP4Nodejjff_imageH];
ld.param.u32 %r12, [__cudaparm__Z6renderPjP4Nodejjff_imageW];
set.lt.u32.u32 %r13, %r8, %r12;
neg.s32 %r14, %r13;
set.lt.u32.u32 %r15, %r10, %r11;
neg.s32 %r16, %r15;
and.b32 %r17, %r14, %r16;
mov.u32 %r18, 0;
setp.eq.s32 %p1, %r17, %r18;
@%p1 bra $Lt_0_43266;
ld.param.u32 %r12, [__cudaparm__Z6renderPjP4Nodejjff_imageW];
.loc	3	447	0
mul.lo.u32 %r19, %r10, %r12;
ld.param.u64 %rd1, [__cudaparm__Z6renderPjP4Nodejjff_result];
add.u32 %r20, %r8, %r19;
cvt.u64.u32 %rd2, %r20;
mul.wide.u32 %rd3, %r20, 4;
add.u64 %rd4, %rd1, %rd3;
mov.u32 %r21, 0;
st.global.u32 [%rd4+0], %r21;
.loc	3	452	0
ld.const.f32 %f21, [MView+12];
ld.const.f32 %f22, [MView+28];
ld.const.f32 %f23, [MView+44];
.loc	3	456	0
ld.param.f32 %f24, [__cudaparm__Z6renderPjP4Nodejjff_df];
ld.const.f32 %f25, [MView+4];
mul.f32 %f26, %f25, %f24;
.loc	3	442	0
ld.param.u32 %r11, [__cudaparm__Z6renderPjP4Nodejjff_imageH];
.loc	3	456	0
min.u32 %r22, %r11, %r12;
cvt.rn.f32.u32 %f27, %r12;
cvt.rn.f32.u32 %f28, %r11;
ld.const.f32 %f29, [MView+0];
mul.f32 %f30, %f29, %f24;
ld.const.f32 %f31, [MView+8];
mul.f32 %f32, %f31, %f24;
cvt.rn.f32.u32 %f33, %r22;
cvt.rn.f32.u32 %f34, %r8;
cvt.rn.f32.u32 %f35, %r10;
mov.f32 %f36, 0f40000000; 
	div.full.f32 %f37, %f36, %f33;
mov.f32 %f38, 0f3f000000; 
	mul.f32 %f39, %f27, %f38;
sub.f32 %f40, %f34, %f39;
mov.f32 %f41, 0f3f000000; 
	mul.f32 %f42, %f28, %f41;
sub.f32 %f43, %f35, %f42;
ld.const.f32 %f44, [MView+36];
mul.f32 %f45, %f44, %f40;
ld.const.f32 %f46, [MView+32];
mul.f32 %f47, %f46, %f40;
ld.const.f32 %f48, [MView+40];
mul.f32 %f49, %f48, %f40;
ld.const.f32 %f50, [MView+20];
mul.f32 %f51, %f50, %f43;
ld.const.f32 %f52, [MView+16];
mul.f32 %f53, %f52, %f43;
ld.const.f32 %f54, [MView+24];
mul.f32 %f55, %f54, %f43;
mul.f32 %f56, %f37, %f45;
mul.f32 %f57, %f37, %f47;
mul.f32 %f58, %f37, %f49;
mul.f32 %f59, %f37, %f51;
mul.f32 %f60, %f37, %f53;
mul.f32 %f61, %f37, %f55;
add.f32 %f62, %f26, %f56;
add.f32 %f63, %f30, %f57;
add.f32 %f64, %f32, %f58;
add.f32 %f65, %f59, %f62;
add.f32 %f66, %f60, %f63;
add.f32 %f67, %f61, %f64;
mul.f32 %f68, %f65, %f65;
mad.f32 %f69, %f66, %f66, %f68;
mad.f32 %f70, %f67, %f67, %f69;
rsqrt.approx.f32 %f71, %f70;
mul.f32 %f72, %f66, %f71;
mul.f32 %f73, %f65, %f71;
mul.f32 %f74, %f67, %f71;
.loc	3	469	0
bar.sync 0;
.loc	3	471	0
mov.s32 %r23, 0;
mov.u32 %r24, 0;
mov.u64 %rd5, cnode;
mov.u64 %rd6, __cuda___cuda_local_var_18106_9_non_const_pile_16240;
$L_0_40706:
mov.s64 %rd7, %rd5;
mov.s32 %r25, 0;
mov.f32 %f75, 0f461c4000; 
$Lt_0_44290:

	.loc	3	474	0
ld.const.f32 %f76, [%rd7+0];
ld.const.f32 %f77, [%rd7+4];
ld.const.f32 %f78, [%rd7+8];
ld.const.f32 %f79, [%rd7+12];
ld.const.u32 %r26, [%rd7+32];
mov.u32 %r27, 0;
setp.eq.u32 %p2, %r26, %r27;
@%p2 bra $Lt_0_44802;
.loc	3	479	0
abs.f32 %f80, %f73;
mov.f32 %f81, 0f38d1b717; 
	setp.lt.f32 %p3, %f80, %f81;
@!%p3 bra $Lt_0_45314;
mov.f32 %f82, 0f00000000; 
	bra.uni $Lt_0_45058;
$Lt_0_45314:
.loc	3	101	0
sub.f32 %f83, %f77, %f22;
div.full.f32 %f84, %f83, %f73;
mov.f32 %f85, 0f00000000; 
	mov.f32 %f86, 0f00000000; 
	setp.gt.f32 %p4, %f84, %f86;
selp.f32 %f82, %f84, %f85, %p4;
$Lt_0_45058:
.loc	3	479	0
mov.f32 %f87, %f82;
bra.uni $Lt_0_44546;
$Lt_0_44802:
.loc	3	481	0
sub.f32 %f88, %f77, %f22;
ld.param.f32 %f89, [__cudaparm__Z6renderPjP4Nodejjff_pas];
add.f32 %f90, %f89, %f76;
sub.f32 %f91, %f78, %f23;
mul.f32 %f92, %f79, %f79;
mul.f32 %f93, %f88, %f88;
mul.f32 %f94, %f88, %f73;
sub.f32 %f95, %f90, %f21;
mad.f32 %f96, %f95, %f95, %f93;
mad.f32 %f97, %f95, %f72, %f94;
mad.f32 %f98, %f91, %f91, %f96;
mad.f32 %f99, %f91, %f74, %f97;
setp.lt.f32 %p5, %f92, %f98;
selp.s32 %r28, 1, 0, %p5;
mov.f32 %f100, 0f00000000; 
	set.lt.u32.f32 %r29, %f99, %f100;
neg.s32 %r30, %r29;
and.b32 %r31, %r28, %r30;
mov.u32 %r32, 0;
setp.eq.s32 %p6, %r31, %r32;
@%p6 bra $Lt_0_45826;
mov.f32 %f101, 0f00000000; 
	bra.uni $Lt_0_46082;
$Lt_0_45826:
mul.f32 %f102, %f99, %f99;
sub.f32 %f103, %f98, %f102;
setp.lt.f32 %p7, %f92, %f103;
@!%p7 bra $Lt_0_46338;
mov.f32 %f101, 0f00000000; 
	bra.uni $Lt_0_46082;
$Lt_0_46338:
.loc	3	81	0
sub.f32 %f104, %f92, %f103;
sqrt.approx.f32 %f105, %f104;
sub.f32 %f106, %f99, %f105;
add.f32 %f107, %f99, %f105;
selp.f32 %f101, %f106, %f107, %p5;
$Lt_0_46082:
$Lt_0_45570:
.loc	3	481	0
mov.f32 %f87, %f101;
$Lt_0_44546:
mov.f32 %f108, 0f00000000; 
	set.gt.u32.f32 %r33, %f87, %f108;
neg.s32 %r34, %r33;
set.lt.u32.f32 %r35, %f87, %f75;
neg.s32 %r36, %r35;
and.b32 %r37, %r34, %r36;
mov.u32 %r38, 0;
setp.eq.s32 %p8, %r37, %r38;
@%p8 bra $Lt_0_46594;
.loc	3	484	0
mov.f32 %f75, %f87;
.loc	3	485	0
mov.s32 %r39, %r25;
$Lt_0_46594:
add.s32 %r25, %r25, 1;
add.u64 %rd7, %rd7, 40;
mov.u32 %r40, 4;
setp.ne.s32 %p9, %r25, %r40;
@%p9 bra $Lt_0_44290;
mov.f32 %f109, 0f00000000; 
	set.gt.u32.f32 %r41, %f75, %f109;
neg.s32 %r42, %r41;
mov.f32 %f110, 0f461c4000; 
	set.lt.u32.f32 %r43, %f75, %f110;
neg.s32 %r44, %r43;
and.b32 %r45, %r42, %r44;
mov.u32 %r46, 0;
setp.eq.s32 %p10, %r45, %r46;
@%p10 bra $Lt_0_47362;
.loc	3	496	0
add.u32 %r24, %r24, 1;
.loc	3	497	0
mov.s32 %r47, %r39;
cvt.u64.u32 %rd8, %r47;
mul.wide.u32 %rd9, %r47, 40;
add.u64 %rd10, %rd5, %rd9;
ld.const.f32 %f111, [%rd10+0];
ld.const.f32 %f112, [%rd10+4];
ld.const.f32 %f113, [%rd10+8];
ld.const.f32 %f114, [%rd10+16];
ld.const.f32 %f115, [%rd10+20];
ld.const.f32 %f116, [%rd10+24];
ld.const.f32 %f117, [%rd10+28];
.loc	3	501	0
mul.f32 %f118, %f72, %f75;
add.f32 %f119, %f118, %f21;
mul.f32 %f120, %f73, %f75;
add.f32 %f121, %f120, %f22;
mul.f32 %f122, %f74, %f75;
add.f32 %f123, %f122, %f23;
ld.const.u32 %r48, [%rd10+32];
mov.u32 %r49, 0;
setp.eq.u32 %p11, %r48, %r49;
@%p11 bra $Lt_0_48130;
.loc	3	502	0
mov.f32 %f124, 0f00000000; 
	mov.f32 %f125, 0f3f800000; 
	mov.f32 %f126, 0f00000000; 
	bra.uni $Lt_0_47874;
$Lt_0_48130:
ld.param.f32 %f127, [__cudaparm__Z6renderPjP4Nodejjff_pas];
add.f32 %f128, %f127, %f111;
sub.f32 %f129, %f119, %f128;
sub.f32 %f130, %f121, %f112;
sub.f32 %f131, %f123, %f113;
mul.f32 %f132, %f130, %f130;
mad.f32 %f133, %f129, %f129, %f132;
mad.f32 %f134, %f131, %f131, %f133;
rsqrt.approx.f32 %f135, %f134;
mul.f32 %f126, %f129, %f135;
mul.f32 %f125, %f130, %f135;
mul.f32 %f124, %f131, %f135;
$Lt_0_47874:
sub.f32 %f136, %f21, %f119;
sub.f32 %f137, %f22, %f121;
sub.f32 %f138, %f23, %f123;
mul.f32 %f139, %f137, %f137;
mad.f32 %f140, %f136, %f136, %f139;
mad.f32 %f141, %f138, %f138, %f140;
rsqrt.approx.f32 %f142, %f141;
mul.f32 %f143, %f137, %f142;
mul.f32 %f144, %f136, %f142;
mul.f32 %f145, %f138, %f142;
mul.f32 %f146, %f143, %f125;
mad.f32 %f147, %f144, %f126, %f146;
mad.f32 %f148, %f145, %f124, %f147;
mov.f32 %f149, 0f00000000; 
	setp.lt.f32 %p12, %f148, %f149;
@!%p12 bra $Lt_0_48642;
.loc	3	503	0
neg.f32 %f150, %f126;
neg.f32 %f151, %f125;
neg.f32 %f152, %f124;
bra.uni $Lt_0_48386;
$Lt_0_48642:
mov.f32 %f150, %f126;
mov.f32 %f151, %f125;
mov.f32 %f152, %f124;
$Lt_0_48386:
.loc	3	504	0
mov.f32 %f153, 0f3d4ccccd; 
	mul.f32 %f154, %f114, %f153;
cvt.s64.s32 %rd11, %r23;
mul.wide.s32 %rd12, %r23, 16;
add.u64 %rd13, %rd6, %rd12;
st.local.f32 [%rd13+0], %f154;
mov.f32 %f155, 0f3d4ccccd; 
	mul.f32 %f156, %f115, %f155;
st.local.f32 [%rd13+4], %f156;
mov.f32 %f157, 0f3d4ccccd; 
	mul.f32 %f158, %f116, %f157;
st.local.f32 [%rd13+8], %f158;
mov.f32 %f159, 0f3d4ccccd; 
	mul.f32 %f160, %f117, %f159;
st.local.f32 [%rd13+12], %f160;
.loc	3	531	0
mov.f32 %f161, 0f41200000; 
	sub.f32 %f162, %f161, %f119;
mov.f32 %f163, 0f41200000; 
	sub.f32 %f164, %f163, %f121;
mov.f32 %f165, 0f41200000; 
	sub.f32 %f166, %f165, %f123;
mul.f32 %f167, %f164, %f164;
mad.f32 %f168, %f162, %f162, %f167;
mad.f32 %f169, %f166, %f166, %f168;
rsqrt.approx.f32 %f170, %f169;
mul.f32 %f171, %f164, %f170;
mul.f32 %f172, %f162, %f170;
mul.f32 %f173, %f166, %f170;
mul.f32 %f174, %f171, %f151;
mad.f32 %f175, %f172, %f150, %f174;
mad.f32 %f176, %f173, %f152, %f175;
mov.f32 %f177, 0f00000000; 
	setp.gt.f32 %p13, %f176, %f177;
@!%p13 bra $Lt_0_56834;
.loc	3	352	0
mov.s64 %rd14, %rd5;
mov.s32 %r50, 0;
$L_0_41730:
.loc	3	353	0
ld.const.f32 %f178, [%rd14+4];
ld.const.f32 %f179, [%rd14+8];
ld.const.f32 %f180, [%rd14+12];
ld.const.u32 %r51, [%rd14+32];
mov.u32 %r52, 0;
setp.eq.u32 %p14, %r51, %r52;
@%p14 bra $Lt_0_49154;
.loc	3	356	0
abs.f32 %f181, %f171;
mov.f32 %f182, 0f38d1b717; 
	setp.lt.f32 %p15, %f181, %f182;
@!%p15 bra $Lt_0_49666;
mov.f32 %f183, 0f00000000; 
	bra.uni $Lt_0_49410;
$Lt_0_49666:
.loc	21	1311	0
mov.f32 %f184, 0f38d1b717; 
	mad.f32 %f185, %f171, %f184, %f121;
sub.f32 %f186, %f178, %f185;
div.full.f32 %f187, %f186, %f171;
.loc	3	101	0
mov.f32 %f188, 0f00000000; 
	mov.f32 %f189, 0f00000000; 
	setp.gt.f32 %p16, %f187, %f189;
selp.f32 %f183, %f187, %f188, %p16;
$Lt_0_49410:
.loc	3	356	0
mov.f32 %f190, %f183;
bra.uni $Lt_0_48898;
$Lt_0_49154:
.loc	3	68	0
ld.const.f32 %f191, [%rd14+0];
ld.param.f32 %f192, [__cudaparm__Z6renderPjP4Nodejjff_pas];
add.f32 %f193, %f192, %f191;
mov.f32 %f194, 0f38d1b717; 
	mul.f32 %f195, %f171, %f194;
mov.f32 %f196, 0f38d1b717; 
	mul.f32 %f197, %f172, %f196;
mov.f32 %f198, 0f38d1b717; 
	mul.f32 %f199, %f173, %f198;
add.f32 %f200, %f195, %f121;
add.f32 %f201, %f197, %f119;
add.f32 %f202, %f199, %f123;
sub.f32 %f203, %f178, %f200;
sub.f32 %f204, %f193, %f201;
sub.f32 %f205, %f179, %f202;
mul.f32 %f206, %f171, %f203;
mad.f32 %f207, %f172, %f204, %f206;
mad.f32 %f208, %f173, %f205, %f207;
mul.f32 %f209, %f203, %f203;
mad.f32 %f210, %f204, %f204, %f209;
mad.f32 %f211, %f205, %f205, %f210;
mul.f32 %f212, %f180, %f180;
setp.lt.f32 %p17, %f212, %f211;
selp.s32 %r53, 1, 0, %p17;
mov.f32 %f213, 0f00000000; 
	set.lt.u32.f32 %r54, %f208, %f213;
neg.s32 %r55, %r54;
and.b32 %r56, %r53, %r55;
mov.u32 %r57, 0;
setp.eq.s32 %p18, %r56, %r57;
@%p18 bra $Lt_0_50178;
mov.f32 %f214, 0f00000000; 
	bra.uni $Lt_0_50434;
$Lt_0_50178:
mul.f32 %f215, %f208, %f208;
sub.f32 %f216, %f211, %f215;
setp.lt.f32 %p19, %f212, %f216;
@!%p19 bra $Lt_0_50690;
mov.f32 %f214, 0f00000000; 
	bra.uni $Lt_0_50434;
$Lt_0_50690:
.loc	3	81	0
sub.f32 %f217, %f212, %f216;
sqrt.approx.f32 %f218, %f217;
sub.f32 %f219, %f208, %f218;
add.f32 %f220, %f218, %f208;
selp.f32 %f214, %f219, %f220, %p17;
$Lt_0_50434:
$Lt_0_49922:
.loc	3	377	0
mov.f32 %f190, %f214;
$Lt_0_48898:
.loc	3	386	0
mov.f32 %f221, 0f00000000; 
	setp.gt.f32 %p20, %f190, %f221;
@!%p20 bra $Lt_0_57090;
mul.f32 %f222, %f171, %f190;
mul.f32 %f223, %f172, %f190;
mul.f32 %f224, %f173, %f190;
add.f32 %f225, %f222, %f121;
add.f32 %f226, %f223, %f119;
add.f32 %f227, %f224, %f123;
mul.f32 %f228, %f225, %f225;
mad.f32 %f229, %f226, %f226, %f228;
mad.f32 %f230, %f227, %f227, %f229;
setp.lt.f32 %p21, %f169, %f230;
@!%p21 bra $Lt_0_57090;
mov.f32 %f190, 0f00000000; 
$Lt_0_57090:
$Lt_0_23554:
.loc	3	352	0
add.s32 %r50, %r50, 1;
add.u64 %rd14, %rd14, 40;
mov.u32 %r58, 3;
setp.gt.s32 %p22, %r50, %r58;
@%p22 bra $Lt_0_57602;
mov.f32 %f231, 0f00000000; 
	setp.eq.f32 %p23, %f190, %f231;
@%p23 bra $L_0_41730;
bra.uni $L_0_42498;
$Lt_0_57602:
mov.f32 %f232, 0f00000000; 
	setp.eq.f32 %p23, %f190, %f232;
$L_0_42498:
.loc	3	531	0
@!%p23 bra $Lt_0_56834;
.loc	3	534	0
add.f32 %f233, %f143, %f171;
add.f32 %f234, %f144, %f172;
add.f32 %f235, %f145, %f173;
mul.f32 %f236, %f233, %f233;
mad.f32 %f237, %f234, %f234, %f236;
mad.f32 %f238, %f235, %f235, %f237;
rsqrt.approx.f32 %f239, %f238;
.loc	3	536	0
mov.f32 %f240, 0f3f800000; 
	min.f32 %f241, %f176, %f240;
mov.f32 %f242, 0f3e99999a; 
	mul.f32 %f243, %f114, %f242;
mul.f32 %f244, %f243, %f241;
add.f32 %f245, %f154, %f244;
st.local.f32 [%rd13+0], %f245;
mov.f32 %f246, 0f3e99999a; 
	mul.f32 %f247, %f115, %f246;
mul.f32 %f248, %f247, %f241;
add.f32 %f249, %f156, %f248;
st.local.f32 [%rd13+4], %f249;
mov.f32 %f250, 0f3e99999a; 
	mul.f32 %f251, %f116, %f250;
mul.f32 %f252, %f251, %f241;
add.f32 %f253, %f158, %f252;
st.local.f32 [%rd13+8], %f253;
mov.f32 %f254, 0f3e99999a; 
	mul.f32 %f255, %f117, %f254;
mad.f32 %f256, %f241, %f255, %f160;
st.local.f32 [%rd13+12], %f256;
.loc	3	544	0
mul.f32 %f257, %f233, %f239;
mul.f32 %f258, %f151, %f257;
mul.f32 %f259, %f234, %f239;
mad.f32 %f260, %f259, %f150, %f258;
mul.f32 %f261, %f235, %f239;
mad.f32 %f262, %f261, %f152, %f260;
mov.f32 %f263, 0f3f800000; 
	min.f32 %f264, %f262, %f263;
mov.f32 %f265, 0f00000000; 
	max.f32 %f266, %f264, %f265;
mov.f32 %f267, 0f3f800000; 
	setp.eq.f32 %p24, %f266, %f267;
@!%p24 bra $Lt_0_50946;
.loc	19	5258	0
mov.f32 %f268, 0f3f800000; 
	bra.uni $LDWendi___isnanf_246_1;
$Lt_0_50946:
.loc	19	5260	0
abs.f32 %f269, %f266;
mov.f32 %f270, 0f7f800000; 
	setp.le.f32 %p25, %f269, %f270;
@!%p25 bra $Lt_0_7682;
bra.uni $Lt_0_7938;
$Lt_0_7682:
.loc	19	5261	0
mov.f32 %f271, 0f42480000; 
	add.f32 %f268, %f266, %f271;
bra.uni $LDWendi___isnanf_246_1;
$Lt_0_7938:
.loc	19	5260	0
mov.f32 %f272, 0f7f800000; 
	setp.eq.f32 %p26, %f266, %f272;
@!%p26 bra $Lt_0_51458;
.loc	19	5264	0
mov.f32 %f268, 0f7f800000; 
	bra.uni $LDWendi___isnanf_246_1;
$Lt_0_51458:
mov.f32 %f273, 0f00000000; 
	setp.eq.f32 %p27, %f266, %f273;
@!%p27 bra $Lt_0_51970;
.loc	19	5282	0
mov.f32 %f274, 0f41c80000; 
	cvt.rzi.f32.f32 %f275, %f274;
add.f32 %f276, %f275, %f275;
mov.f32 %f277, 0f42480000; 
	sub.f32 %f278, %f277, %f276;
abs.f32 %f279, %f278;
mov.f32 %f280, 0f3f800000; 
	setp.eq.f32 %p28, %f279, %f280;
mov.f32 %f281, 0f00000000; 
	selp.f32 %f282, %f266, %f281, %p28;
add.f32 %f268, %f282, %f282;
bra.uni $LDWendi___isnanf_246_1;
$Lt_0_51970:
mov.f32 %f283, 0fff800000; 
	setp.eq.f32 %p29, %f266, %f283;
@!%p29 bra $Lt_0_52482;
.loc	19	5285	0
neg.f32 %f284, %f266;
mov.f32 %f285, 0f41c80000; 
	cvt.rzi.f32.f32 %f275, %f285;
mov.f32 %f286, 0f42480000; 
	add.f32 %f287, %f275, %f275;
sub.f32 %f288, %f286, %f287;
abs.f32 %f289, %f288;
mov.f32 %f290, 0f3f800000; 
	setp.eq.f32 %p30, %f289, %f290;
@!%p30 bra $Lt_0_52994;
.loc	19	5287	0
mov.b32 %r59, %f284;
xor.b32 %r60, %r59, -2147483648;
mov.b32 %f284, %r60;
$Lt_0_52994:
.loc	19	5289	0
mov.f32 %f268, %f284;
bra.uni $LDWendi___isnanf_246_1;
$Lt_0_52482:
.loc	19	5291	0
mov.f32 %f291, 0f00000000; 
	setp.lt.f32 %p31, %f266, %f291;
@!%p31 bra $Lt_0_58114;
mov.f32 %f292, 0f42480000; 
	cvt.rzi.f32.f32 %f293, %f292;
mov.f32 %f294, 0f42480000; 
	setp.neu.f32 %p32, %f293, %f294;
@!%p32 bra $Lt_0_58114;
.loc	19	5292	0
mov.f32 %f295, 0fffc00000; 
	rsqrt.approx.f32 %f268, %f295;
bra.uni $LDWendi___isnanf_246_1;
$Lt_0_58114:
$L_0_42754:
.loc	19	3258	0
mov.b32 %r61, %f269;
shr.s32 %r62, %r61, 23;
and.b32 %r63, %r62, 255;
sub.s32 %r64, %r63, 127;
.loc	19	3259	0
and.b32 %r65, %r61, -2139095041;
or.b32 %r66, %r65, 1065353216;
mov.b32 %f296, %r66;
mov.f32 %f297, %f296;
mov.f32 %f298, 0f3fb504f3; 
	setp.gt.f32 %p33, %f296, %f298;
@!%p33 bra $Lt_0_53506;
.loc	19	3261	0
mov.f32 %f299, 0f3f000000; 
	mul.f32 %f297, %f296, %f299;
.loc	19	3262	0
add.s32 %r64, %r64, 1;
$Lt_0_53506:
.loc	19	3138	0
mov.f32 %f300, 0fbf800000; 
	add.f32 %f301, %f297, %f300;
mov.f32 %f302, 0f3f800000; 
	add.f32 %f303, %f297, %f302;
add.f32 %f304, %f301, %f301;
rcp.approx.f32 %f305, %f303;
mul.f32 %f306, %f304, %f305;
mul.f32 %f307, %f306, %f306;
mov.f32 %f308, 0f3b18f0fe; 
	mov.f32 %f309, %f308;
mov.f32 %f310, %f307;
mov.f32 %f311, 0f3c4caf63; 
	mov.f32 %f312, %f311;
mad.f32 %f313, %f309, %f310, %f312;
mov.f32 %f314, %f313;
mov.f32 %f315, %f314;
mov.f32 %f316, %f307;
mov.f32 %f317, 0f3daaaabd; 
	mov.f32 %f318, %f317;
mad.f32 %f319, %f315, %f316, %f318;
mov.f32 %f320, %f319;
.loc	19	3279	0
mul.rn.f32 %f321, %f320, %f307;
mul.rn.f32 %f322, %f321, %f306;
.loc	19	3138	0
mov.b32 %r67, %f301;
and.b32 %r68, %r67, -4096;
mov.b32 %f323, %r68;
mov.b32 %r69, %f306;
and.b32 %r70, %r69, -4096;
mov.b32 %f324, %r70;
neg.f32 %f325, %f324;
sub.f32 %f326, %f301, %f324;
mov.f32 %f327, %f325;
mov.f32 %f328, %f323;
add.f32 %f329, %f326, %f326;
mov.f32 %f330, %f329;
mad.f32 %f331, %f327, %f328, %f330;
mov.f32 %f332, %f331;
mov.f32 %f333, %f325;
sub.f32 %f334, %f301, %f323;
mov.f32 %f335, %f334;
mov.f32 %f336, %f332;
mad.f32 %f337, %f333, %f335, %f336;
mov.f32 %f338, %f337;
.loc	19	3297	0
mul.rn.f32 %f339, %f305, %f338;
add.f32 %f340, %f339, %f324;
add.f32 %f341, %f340, %f322;
sub.f32 %f342, %f340, %f324;
sub.f32 %f343, %f340, %f341;
sub.f32 %f344, %f339, %f342;
add.f32 %f345, %f343, %f322;
add.f32 %f346, %f344, %f345;
add.f32 %f347, %f341, %f346;
.loc	19	3298	0
sub.f32 %f348, %f341, %f347;
add.f32 %f349, %f346, %f348;
.loc	19	3305	0
cvt.rn.f32.s32 %f350, %r64;
mov.f32 %f351, 0f3f317200; 
	mul.rn.f32 %f352, %f350, %f351;
add.f32 %f353, %f352, %f347;
.loc	19	3306	0
mov.f32 %f354, 0f35bfbe8e; 
	mul.rn.f32 %f355, %f350, %f354;
sub.f32 %f356, %f352, %f353;
add.f32 %f357, %f356, %f347;
add.f32 %f358, %f357, %f349;
add.f32 %f359, %f355, %f358;
.loc	19	3307	0
add.f32 %f360, %f359, %f353;
.loc	19	3138	0
mov.f32 %f361, 0fc2480000; 
	mov.f32 %f362, %f361;
mov.f32 %f363, 0f45800800; 
	mov.f32 %f364, %f363;
mov.f32 %f365, 0f42480000; 
	mov.f32 %f366, %f365;
mad.f32 %f367, %f362, %f364, %f366;
mov.f32 %f368, %f367;
mov.f32 %f369, 0f42480000; 
	mov.f32 %f370, %f369;
mov.f32 %f371, 0f45800800; 
	mov.f32 %f372, %f371;
mov.f32 %f373, %f368;
mad.f32 %f374, %f370, %f372, %f373;
mov.f32 %f375, %f374;
.loc	19	3325	0
mov.f32 %f376, %f375;
.loc	19	3138	0
neg.f32 %f377, %f360;
mov.f32 %f378, %f377;
mov.f32 %f379, 0f45800800; 
	mov.f32 %f380, %f379;
mov.f32 %f381, %f360;
mad.f32 %f382, %f378, %f380, %f381;
mov.f32 %f368, %f382;
mov.f32 %f383, %f360;
mov.f32 %f384, 0f45800800; 
	mov.f32 %f385, %f384;
mov.f32 %f386, %f368;
mad.f32 %f387, %f383, %f385, %f386;
mov.f32 %f368, %f387;
.loc	19	3326	0
mov.f32 %f388, %f368;
.loc	19	3328	0
sub.f32 %f389, %f360, %f368;
.loc	19	3138	0
mov.f32 %f390, 0f42480000; 
	mul.rn.f32 %f391, %f390, %f360;
mov.f32 %f392, %f376;
mov.f32 %f393, %f368;
neg.f32 %f394, %f391;
mov.f32 %f395, %f394;
mad.f32 %f396, %f392, %f393, %f395;
mov.f32 %f368, %f396;
mov.f32 %f397, %f376;
mov.f32 %f398, %f389;
mov.f32 %f399, %f368;
mad.f32 %f400, %f397, %f398, %f399;
mov.f32 %f368, %f400;
mov.f32 %f401, 0f42480000; 
	sub.f32 %f402, %f401, %f375;
mov.f32 %f403, %f388;
mov.f32 %f404, %f402;
mov.f32 %f405, %f368;
mad.f32 %f406, %f403, %f404, %f405;
mov.f32 %f368, %f406;
mov.f32 %f407, %f402;
mov.f32 %f408, %f389;
mov.f32 %f409, %f368;
mad.f32 %f410, %f407, %f408, %f409;
mov.f32 %f368, %f410;
.loc	19	5195	0
sub.f32 %f411, %f353, %f360;
mov.f32 %f412, 0f00000000; 
	mul.rn.f32 %f413, %f412, %f360;
add.f32 %f414, %f411, %f359;
mov.f32 %f415, 0f42480000; 
	mul.rn.f32 %f416, %f415, %f414;
add.f32 %f417, %f413, %f416;
add.f32 %f418, %f417, %f368;
add.rn.f32 %f419, %f391, %f418;
sub.f32 %f420, %f391, %f419;
add.rn.f32 %f421, %f420, %f418;
mov.f32 %f422, %f419;
mov.b32 %r71, %f419;
mov.u32 %r72, 1118925336;
setp.ne.s32 %p34, %r71, %r72;
@%p34 bra $Lt_0_54018;
.loc	19	5199	0
sub.s32 %r73, %r71, 1;
mov.b32 %f422, %r73;
.loc	19	5200	0
mov.f32 %f423, 0f37000000; 
	add.f32 %f421, %f421, %f423;
$Lt_0_54018:
.loc	19	3138	0
mov.f32 %f424, 0f3fb8aa3b; 
	mul.f32 %f425, %f422, %f424;
cvt.rzi.f32.f32 %f426, %f425;
mov.f32 %f427, %f426;
mov.f32 %f428, 0fbf317200; 
	mov.f32 %f429, %f428;
mov.f32 %f430, %f422;
mad.f32 %f431, %f427, %f429, %f430;
mov.f32 %f432, %f431;
mov.f32 %f433, %f426;
mov.f32 %f434, 0fb5bfbe8e; 
	mov.f32 %f435, %f434;
mov.f32 %f436, %f432;
mad.f32 %f437, %f433, %f435, %f436;
mov.f32 %f438, %f437;
.loc	19	5204	0
mov.f32 %f439, 0f42d20000; 
	setp.gt.f32 %p35, %f422, %f439;
mov.f32 %f440, 0fc2d20000; 
	setp.lt.f32 %p36, %f422, %f440;
mov.f32 %f441, 0f3fb8aa3b; 
	mul.f32 %f442, %f438, %f441;
ex2.approx.f32 %f443, %f442;
ex2.approx.f32 %f444, %f426;
mul.f32 %f445, %f443, %f444;
mov.f32 %f446, 0f00000000; 
	selp.f32 %f447, %f446, %f445, %p36;
mov.f32 %f448, 0f7f800000; 
	selp.f32 %f449, %f448, %f447, %p35;
mov.f32 %f450, %f449;
mov.f32 %f451, 0f7f800000; 
	setp.neu.f32 %p37, %f449, %f451;
@!%p37 bra $Lt_0_54530;
.loc	19	3138	0
mov.f32 %f452, %f450;
mov.f32 %f453, %f421;
mov.f32 %f454, %f450;
mad.f32 %f455, %f452, %f453, %f454;
mov.f32 %f456, %f455;
.loc	19	5210	0
mov.f32 %f450, %f456;
$Lt_0_54530:
.loc	19	5295	0
mov.f32 %f284, %f450;
mov.f32 %f457, 0f41c80000; 
	cvt.rzi.f32.f32 %f275, %f457;
selp.s32 %r74, 1, 0, %p31;
mov.f32 %f458, 0f42480000; 
	add.f32 %f459, %f275, %f275;
sub.f32 %f460, %f458, %f459;
abs.f32 %f461, %f460;
mov.f32 %f462, 0f3f800000; 
	set.eq.u32.f32 %r75, %f461, %f462;
neg.s32 %r76, %r75;
and.b32 %r77, %r74, %r76;
mov.u32 %r78, 0;
setp.eq.s32 %p38, %r77, %r78;
@%p38 bra $Lt_0_55042;
.loc	19	5297	0
mov.b32 %r79, %f284;
xor.b32 %r80, %r79, -2147483648;
mov.b32 %f284, %r80;
$Lt_0_55042:
.loc	19	5299	0
mov.f32 %f268, %f284;
$LDWendi___isnanf_246_1:
.loc	3	548	0
mov.f32 %f463, 0f3f4ccccd; 
	mul.f32 %f464, %f268, %f463;
add.f32 %f465, %f464, %f245;
st.local.f32 [%rd13+0], %f465;
.loc	3	549	0
add.f32 %f466, %f464, %f249;
st.local.f32 [%rd13+4], %f466;
.loc	3	550	0
add.f32 %f467, %f464, %f253;
st.local.f32 [%rd13+8], %f467;
$Lt_0_56834:
$Lt_0_19458:
.loc	3	559	0
add.f32 %f468, %f126, %f126;
mul.f32 %f469, %f148, %f468;
add.f32 %f470, %f125, %f125;
mul.f32 %f471, %f148, %f470;
add.f32 %f472, %f124, %f124;
mul.f32 %f473, %f148, %f472;
.loc	3	560	0
sub.f32 %f474, %f471, %f143;
sub.f32 %f475, %f469, %f144;
sub.f32 %f476, %f473, %f145;
mul.f32 %f477, %f474, %f474;
mad.f32 %f478, %f475, %f475, %f477;
mad.f32 %f479, %f476, %f476, %f478;
rsqrt.approx.f32 %f480, %f479;
mul.f32 %f481, %f474, %f480;
mul.f32 %f482, %f476, %f480;
mul.f32 %f72, %f475, %f480;
mov.f32 %f73, %f481;
mov.f32 %f74, %f482;
.loc	3	561	0
mov.f32 %f483, 0f38d1b717; 
	mad.f32 %f21, %f483, %f72, %f119;
mov.f32 %f484, 0f38d1b717; 
	mad.f32 %f22, %f484, %f481, %f121;
mov.f32 %f485, 0f38d1b717; 
	mad.f32 %f23, %f485, %f482, %f123;
$Lt_0_47362:
.loc	3	471	0
add.s32 %r23, %r23, 1;
mov.u32 %r81, 5;
setp.ge.u32 %p39, %r23, %r81;
@%p39 bra $L_0_41474;
setp.eq.u32 %p40, %r23, %r24;
@%p40 bra $L_0_40706;
$L_0_41474:
.loc	3	579	0
sub.s32 %r82, %r24, 1;
mov.s32 %r83, %r82;
mov.u32 %r84, 0;
setp.le.s32 %p41, %r82, %r84;
@%p41 bra $Lt_0_55554;
mov.s32 %r85, %r82;
cvt.s64.s32 %rd15, %r82;
mul.wide.s32 %rd16, %r82, 16;
add.u64 %rd17, %rd6, %rd16;
mov.s32 %r86, %r85;
$Lt_0_56066:

	.loc	3	580	0
ld.local.f32 %f486, [%rd17+-12];
ld.local.f32 %f487, [%rd17+-8];
ld.local.f32 %f488, [%rd17+-4];
ld.local.f32 %f489, [%rd17+4];
ld.local.f32 %f490, [%rd17+8];
ld.local.f32 %f491, [%rd17+12];
ld.local.f32 %f492, [%rd17+-16];
ld.local.f32 %f493, [%rd17+0];
mov.f32 %f494, 0f3f4ccccd; 
	mad.f32 %f495, %f493, %f494, %f492;
st.local.f32 [%rd17+-16], %f495;
mov.f32 %f496, 0f3f4ccccd; 
	mad.f32 %f497, %f496, %f489, %f486;
st.local.f32 [%rd17+-12], %f497;
mov.f32 %f498, 0f3f4ccccd; 
	mad.f32 %f499, %f498, %f490, %f487;
st.local.f32 [%rd17+-8], %f499;
mov.f32 %f500, 0f3f4ccccd; 
	mad.f32 %f501, %f500, %f491, %f488;
st.local.f32 [%rd17+-4], %f501;
sub.s32 %r83, %r83, 1;
sub.u64 %rd17, %rd17, 16;
mov.u32 %r87, 0;
setp.ne.s32 %p42, %r83, %r87;
@%p42 bra $Lt_0_56066;
$Lt_0_55554:
.loc	3	584	0
ld.global.u32 %r88, [%rd4+0];
ld.local.f32 %f502, [__cuda___cuda_local_var_18106_9_non_const_pile_16240+0];
cvt.sat.f32.f32 %f503, %f502;
mov.f32 %f504, 0f437f0000; 
	mul.f32 %f505, %f503, %f504;
cvt.rzi.u32.f32 %r89, %f505;
ld.local.f32 %f506, [__cuda___cuda_local_var_18106_9_non_const_pile_16240+4];
cvt.sat.f32.f32 %f507, %f506;
mov.f32 %f508, 0f437f0000; 
	mul.f32 %f509, %f507, %f508;
cvt.rzi.u32.f32 %r90, %f509;
shl.b32 %r91, %r90, 8;
or.b32 %r92, %r89, %r91;
ld.local.f32 %f510, [__cuda___cuda_local_var_18106_9_non_const_pile_16240+8];
cvt.sat.f32.f32 %f511, %f510;
mov.f32 %f512, 0f437f0000; 
	mul.f32 %f513, %f511, %f512;
cvt.rzi.u32.f32 %r93, %f513;
shl.b32 %r94, %r93, 16;
ld.local.f32 %f514, [__cuda___cuda_local_var_18106_9_non_const_pile_16240+12];
cvt.sat.f32.f32 %f515, %f514;
mov.f32 %f516, 0f437f0000; 
	mul.f32 %f517, %f515, %f516;
cvt.rzi.u32.f32 %r95, %f517;
shl.b32 %r96, %r95, 24;
or.b32 %r97, %r94, %r96;
or.b32 %r98, %r92, %r97;
add.u32 %r99, %r88, %r98;
st.global.u32 [%rd4+0], %r99;
$Lt_0_43266:
.loc	3	586	0
exit;
$LDWend__Z6renderPjP4Nodejjff:
} 



// ===== COMPILED SASS (sm_100) =====

	.target	sm_100

	.elftype	@"ET_EXEC"


//--------------------- .note.nv.tkinfo           --------------------------
	.section	.note.nv.tkinfo,"",@"SHT_NOTE"
	.sectionflags	@"SHF_NOTE_NV_TKINFO"
	.tkinfo
        /*0018*/ 	.word	0x00000002
        /*0030*/ 	.string	""
        /*0030*/ 	.string	"ptxas"
        /*0030*/ 	.string	"Cuda compilation tools, release 13.0, V13.0.88"
        /*0030*/ 	.string	"Build cuda_13.0.r13.0/compiler.36424714_0"
        /*0030*/ 	.string	"-arch sm_100 "



//--------------------- .note.nv.cuinfo           --------------------------
	.section	.note.nv.cuinfo,"",@"SHT_NOTE"
	.sectionflags	@"SHF_NOTE_NV_CUINFO"
        /*0018*/ 	.short	0x0002
        /*001a*/ 	.short	0x000a
        /*001c*/ 	.short	0x0082
	.zero		2


//--------------------- .nv.info                  --------------------------
	.section	.nv.info,"",@"SHT_CUDA_INFO"
	.align	4


	//----- nvinfo : EIATTR_REGCOUNT
	.align		4
        /*0000*/ 	.byte	0x04, 0x2f
        /*0002*/ 	.short	(.L_3 - .L_2)
	.align		4
.L_2:
        /*0004*/ 	.word	index@(_Z6renderPjP4Nodejjff)
        /*0008*/ 	.word	0x0000002c


	//----- nvinfo : EIATTR_FRAME_SIZE
	.align		4
.L_3:
        /*000c*/ 	.byte	0x04, 0x11
        /*000e*/ 	.short	(.L_5 - .L_4)
	.align		4
.L_4:
        /*0010*/ 	.word	index@(_Z6renderPjP4Nodejjff)
        /*0014*/ 	.word	0x00000050


	//----- nvinfo : EIATTR_MIN_STACK_SIZE
	.align		4
.L_5:
        /*0018*/ 	.byte	0x04, 0x12
        /*001a*/ 	.short	(.L_7 - .L_6)
	.align		4
.L_6:
        /*001c*/ 	.word	index@(_Z6renderPjP4Nodejjff)
        /*0020*/ 	.word	0x00000050
.L_7:


//--------------------- .nv.compat                --------------------------
	.section	.nv.compat,"",@"SHT_CUDA_COMPAT_INFO"
	.align	4
        /*0000*/ 	.byte	0x02, 0x09, 0x00, 0x00, 0x02, 0x02, 0x01, 0x00, 0x02, 0x05, 0x05, 0x00, 0x03, 0x07, 0x01, 0x01
        /*0010*/ 	.byte	0x02, 0x03, 0x00, 0x00, 0x02, 0x06, 0x01, 0x00, 0x04, 0x0b, 0x08, 0x00, 0x01, 0x00, 0x00, 0x00
        /*0020*/ 	.byte	0x00, 0x00, 0x00, 0x00


//--------------------- .nv.info._Z6renderPjP4Nodejjff --------------------------
	.section	.nv.info._Z6renderPjP4Nodejjff,"",@"SHT_CUDA_INFO"
	.sectionflags	@""
	.align	4


	//----- nvinfo : EIATTR_CUDA_API_VERSION
	.align		4
        /*0000*/ 	.byte	0x04, 0x37
        /*0002*/ 	.short	(.L_9 - .L_8)
.L_8:
        /*0004*/ 	.word	0x00000082


	//----- nvinfo : EIATTR_KPARAM_INFO
	.align		4
.L_9:
        /*0008*/ 	.byte	0x04, 0x17
        /*000a*/ 	.short	(.L_11 - .L_10)
.L_10:
        /*000c*/ 	.word	0x00000000
        /*0010*/ 	.short	0x0005
        /*0012*/ 	.short	0x001c
        /*0014*/ 	.byte	0x00, 0xf0, 0x11, 0x00


	//----- nvinfo : EIATTR_KPARAM_INFO
	.align		4
.L_11:
        /*0018*/ 	.byte	0x04, 0x17
        /*001a*/ 	.short	(.L_13 - .L_12)
.L_12:
        /*001c*/ 	.word	0x00000000
        /*0020*/ 	.short	0x0004
        /*0022*/ 	.short	0x0018
        /*0024*/ 	.byte	0x00, 0xf0, 0x11, 0x00


	//----- nvinfo : EIATTR_KPARAM_INFO
	.align		4
.L_13:
        /*0028*/ 	.byte	0x04, 0x17
        /*002a*/ 	.short	(.L_15 - .L_14)
.L_14:
        /*002c*/ 	.word	0x00000000
        /*0030*/ 	.short	0x0003
        /*0032*/ 	.short	0x0014
        /*0034*/ 	.byte	0x00, 0xf0, 0x11, 0x00


	//----- nvinfo : EIATTR_KPARAM_INFO
	.align		4
.L_15:
        /*0038*/ 	.byte	0x04, 0x17
        /*003a*/ 	.short	(.L_17 - .L_16)
.L_16:
        /*003c*/ 	.word	0x00000000
        /*0040*/ 	.short	0x0002
        /*0042*/ 	.short	0x0010
        /*0044*/ 	.byte	0x00, 0xf0, 0x11, 0x00


	//----- nvinfo : EIATTR_KPARAM_INFO
	.align		4
.L_17:
        /*0048*/ 	.byte	0x04, 0x17
        /*004a*/ 	.short	(.L_19 - .L_18)
.L_18:
        /*004c*/ 	.word	0x00000000
        /*0050*/ 	.short	0x0001
        /*0052*/ 	.short	0x0008
        /*0054*/ 	.byte	0x00, 0xf0, 0x21, 0x00


	//----- nvinfo : EIATTR_KPARAM_INFO
	.align		4
.L_19:
        /*0058*/ 	.byte	0x04, 0x17
        /*005a*/ 	.short	(.L_21 - .L_20)
.L_20:
        /*005c*/ 	.word	0x00000000
        /*0060*/ 	.short	0x0000
        /*0062*/ 	.short	0x0000
        /*0064*/ 	.byte	0x00, 0xf0, 0x21, 0x00


	//----- nvinfo : EIATTR_SPARSE_MMA_MASK
	.align		4
.L_21:
        /*0068*/ 	.byte	0x03, 0x50
        /*006a*/ 	.short	0x0000


	//----- nvinfo : EIATTR_MAXREG_COUNT
	.align		4
        /*006c*/ 	.byte	0x03, 0x1b
        /*006e*/ 	.short	0x00ff


	//----- nvinfo : EIATTR_NUM_BARRIERS
	.align		4
        /*0070*/ 	.byte	0x02, 0x4c
        /*0072*/ 	.byte	0x01
	.zero		1


	//----- nvinfo : EIATTR_MERCURY_ISA_VERSION
	.align		4
        /*0074*/ 	.byte	0x03, 0x5f
        /*0076*/ 	.short	0x0101


	//----- nvinfo : EIATTR_VRC_CTA_INIT_COUNT
	.align		4
        /*0078*/ 	.byte	0x02, 0x4a
	.zero		1
	.zero		1


	//----- nvinfo : EIATTR_EXIT_INSTR_OFFSETS
	.align		4
        /*007c*/ 	.byte	0x04, 0x1c
        /*007e*/ 	.short	(.L_23 - .L_22)


	//   ....[0]....
.L_22:
        /*0080*/ 	.word	0x000002b0


	//   ....[1]....
        /*0084*/ 	.word	0x000030b0


	//----- nvinfo : EIATTR_CRS_STACK_SIZE
	.align		4
.L_23:
        /*0088*/ 	.byte	0x04, 0x1e
        /*008a*/ 	.short	(.L_25 - .L_24)
.L_24:
        /*008c*/ 	.word	0x00000000


	//----- nvinfo : EIATTR_CBANK_PARAM_SIZE
	.align		4
.L_25:
        /*0090*/ 	.byte	0x03, 0x19
        /*0092*/ 	.short	0x0020


	//----- nvinfo : EIATTR_PARAM_CBANK
	.align		4
        /*0094*/ 	.byte	0x04, 0x0a
        /*0096*/ 	.short	(.L_27 - .L_26)
	.align		4
.L_26:
        /*0098*/ 	.word	index@(.nv.constant0._Z6renderPjP4Nodejjff)
        /*009c*/ 	.short	0x0380
        /*009e*/ 	.short	0x0020


	//----- nvinfo : EIATTR_SW_WAR
	.align		4
.L_27:
        /*00a0*/ 	.byte	0x04, 0x36
        /*00a2*/ 	.short	(.L_29 - .L_28)
.L_28:
        /*00a4*/ 	.word	0x00000008
.L_29:


//--------------------- .nv.callgraph             --------------------------
	.section	.nv.callgraph,"",@"SHT_CUDA_CALLGRAPH"
	.align	4
	.sectionentsize	8
	.align		4
        /*0000*/ 	.word	0x00000000
	.align		4
        /*0004*/ 	.word	0xffffffff
	.align		4
        /*0008*/ 	.word	0x00000000
	.align		4
        /*000c*/ 	.word	0xfffffffe
	.align		4
        /*0010*/ 	.word	0x00000000
	.align		4
        /*0014*/ 	.word	0xfffffffd
	.align		4
        /*0018*/ 	.word	0x00000000
	.align		4
        /*001c*/ 	.word	0xfffffffc


//--------------------- .nv.constant3             --------------------------
	.section	.nv.constant3,"a",@progbits
	.align	16
.nv.constant3:
	.type		MView,@object
	.size		MView,(cnode - MView)
MView:
	.zero		48
	.type		cnode,@object
	.size		cnode,(.L_1 - cnode)
cnode:
	.zero		160
.L_1:


//--------------------- .text._Z6renderPjP4Nodejjff --------------------------
	.section	.text._Z6renderPjP4Nodejjff,"ax",@progbits
	.align	128
.text._Z6renderPjP4Nodejjff:
        .type           _Z6renderPjP4Nodejjff,@function
        .size           _Z6renderPjP4Nodejjff,(.L_x_54 - _Z6renderPjP4Nodejjff)
        .other          _Z6renderPjP4Nodejjff,@"STO_CUDA_ENTRY STV_DEFAULT"
_Z6renderPjP4Nodejjff:
[----:B------:R-:W0:Y:S01]  /*0000*/  LDC R1, c[0x0][0x37c] ;  /* 0x0000df00ff017b82 */ /* 0x000e220000000800 */
[----:B------:R-:W1:Y:S07]  /*0010*/  S2R R3, SR_TID.X ;  /* 0x0000000000037919 */ /* 0x000e6e0000002100 */
[----:B------:R-:W2:Y:S01]  /*0020*/  S2UR UR4, SR_CTAID.X ;  /* 0x00000000000479c3 */ /* 0x000ea20000002500 */
[----:B------:R-:W3:Y:S01]  /*0030*/  LDCU.64 UR6, c[0x0][0x390] ;  /* 0x00007200ff0677ac */ /* 0x000ee20008000a00 */
[----:B------:R-:W-:Y:S01]  /*0040*/  HFMA2 R7, -RZ, RZ, 1.875, 0 ;  /* 0x3f800000ff077431 */ /* 0x000fe200000001ff */
[----:B------:R-:W4:Y:S01]  /*0050*/  S2R R4, SR_TID.Y ;  /* 0x0000000000047919 */ /* 0x000f220000002200 */
[----:B------:R-:W-:Y:S01]  /*0060*/  HFMA2 R10, -RZ, RZ, 0, 0 ;  /* 0x00000000ff0a7431 */ /* 0x000fe200000001ff */
[----:B0-----:R-:W-:Y:S01]  /*0070*/  IADD3 R1, PT, PT, R1, -0x50, RZ ;  /* 0xffffffb001017810 */ /* 0x001fe20007ffe0ff */
[----:B------:R-:W-:Y:S01]  /*0080*/  HFMA2 R14, -RZ, RZ, 0, 0 ;  /* 0x00000000ff0e7431 */ /* 0x000fe200000001ff */
[----:B------:R-:W-:Y:S01]  /*0090*/  MOV R6, RZ ;  /* 0x000000ff00067202 */ /* 0x000fe20000000f00 */
[----:B------:R-:W0:Y:S01]  /*00a0*/  S2UR UR5, SR_CTAID.Y ;  /* 0x00000000000579c3 */ /* 0x000e220000002600 */
[----:B------:R-:W-:Y:S01]  /*00b0*/  HFMA2 R18, -RZ, RZ, 0, 0 ;  /* 0x00000000ff127431 */ /* 0x000fe200000001ff */
[----:B------:R-:W-:Y:S01]  /*00c0*/  CS2R R8, SRZ ;  /* 0x0000000000087805 */ /* 0x000fe2000001ff00 */
[----:B------:R-:W-:Y:S01]  /*00d0*/  HFMA2 R22, -RZ, RZ, 0, 0 ;  /* 0x00000000ff167431 */ /* 0x000fe200000001ff */
[----:B------:R-:W-:-:S02]  /*00e0*/  MOV R11, 0x3f800000 ;  /* 0x3f800000000b7802 */ /* 0x000fc40000000f00 */
[----:B------:R-:W-:Y:S02]  /*00f0*/  CS2R R12, SRZ ;  /* 0x00000000000c7805 */ /* 0x000fe4000001ff00 */
[----:B------:R-:W-:Y:S02]  /*0100*/  MOV R15, 0x3f800000 ;  /* 0x3f800000000f7802 */ /* 0x000fe40000000f00 */
[----:B------:R-:W-:Y:S01]  /*0110*/  CS2R R16, SRZ ;  /* 0x0000000000107805 */ /* 0x000fe2000001ff00 */
[----:B------:R-:W5:Y:S01]  /*0120*/  LDC R0, c[0x0][0x360] ;  /* 0x0000d800ff007b82 */ /* 0x000f620000000800 */
[----:B------:R-:W-:Y:S02]  /*0130*/  MOV R19, 0x3f800000 ;  /* 0x3f80000000137802 */ /* 0x000fe40000000f00 */
[----:B------:R-:W-:Y:S02]  /*0140*/  CS2R R20, SRZ ;  /* 0x0000000000147805 */ /* 0x000fe4000001ff00 */
[----:B------:R-:W-:Y:S01]  /*0150*/  MOV R23, 0x3f800000 ;  /* 0x3f80000000177802 */ /* 0x000fe20000000f00 */
[----:B------:R3:W-:Y:S02]  /*0160*/  STL.128 [R1+0x10], R8 ;  /* 0x0000100801007387 */ /* 0x0007e40000100c00 */
[----:B------:R-:W3:Y:S01]  /*0170*/  LDC R2, c[0x0][0x364] ;  /* 0x0000d900ff027b82 */ /* 0x000ee20000000800 */
[----:B--2---:R-:W-:Y:S01]  /*0180*/  ULOP3.LUT UR4, UR4, 0xffff, URZ, 0xc0, !UPT ;  /* 0x0000ffff04047892 */ /* 0x004fe2000f8ec0ff */
[----:B------:R2:W-:Y:S03]  /*0190*/  STL.128 [R1+0x20], R12 ;  /* 0x0000200c01007387 */ /* 0x0005e60000100c00 */
[----:B------:R-:W-:Y:S01]  /*01a0*/  UPRMT UR4, UR4, 0x7210, URZ ;  /* 0x0000721004047896 */ /* 0x000fe200080000ff */
[----:B------:R2:W-:Y:S01]  /*01b0*/  STL.128 [R1+0x30], R16 ;  /* 0x0000301001007387 */ /* 0x0005e20000100c00 */
[----:B-1----:R-:W-:Y:S01]  /*01c0*/  LOP3.LUT R3, R3, 0xffff, RZ, 0xc0, !PT ;  /* 0x0000ffff03037812 */ /* 0x002fe200078ec0ff */
[----:B0-----:R-:W-:-:S02]  /*01d0*/  ULOP3.LUT UR5, UR5, 0xffff, URZ, 0xc0, !UPT ;  /* 0x0000ffff05057892 */ /* 0x001fc4000f8ec0ff */
[----:B------:R2:W-:Y:S01]  /*01e0*/  STL.128 [R1+0x40], R20 ;  /* 0x0000401401007387 */ /* 0x0005e20000100c00 */
[----:B----4-:R-:W-:Y:S01]  /*01f0*/  LOP3.LUT R4, R4, 0xffff, RZ, 0xc0, !PT ;  /* 0x0000ffff04047812 */ /* 0x010fe200078ec0ff */
[----:B------:R-:W-:Y:S01]  /*0200*/  UPRMT UR5, UR5, 0x7210, URZ ;  /* 0x0000721005057896 */ /* 0x000fe200080000ff */
[----:B-----5:R-:W-:-:S04]  /*0210*/  LOP3.LUT R0, R0, 0xffff, RZ, 0xc0, !PT ;  /* 0x0000ffff00007812 */ /* 0x020fc800078ec0ff */
[----:B------:R-:W-:Y:S02]  /*0220*/  PRMT R0, R0, 0x7210, RZ ;  /* 0x0000721000007816 */ /* 0x000fe400000000ff */
[----:B---3--:R-:W-:-:S03]  /*0230*/  LOP3.LUT R2, R2, 0xffff, RZ, 0xc0, !PT ;  /* 0x0000ffff02027812 */ /* 0x008fc600078ec0ff */
[----:B------:R-:W-:Y:S01]  /*0240*/  IMAD R0, R0, UR4, R3 ;  /* 0x0000000400007c24 */ /* 0x000fe2000f8e0203 */
[----:B------:R-:W-:-:S05]  /*0250*/  PRMT R5, R2, 0x7210, RZ ;  /* 0x0000721002057816 */ /* 0x000fca00000000ff */
[----:B------:R-:W-:Y:S01]  /*0260*/  IMAD R3, R5, UR5, R4 ;  /* 0x0000000505037c24 */ /* 0x000fe2000f8e0204 */
[----:B------:R-:W-:-:S04]  /*0270*/  CS2R R4, SRZ ;  /* 0x0000000000047805 */ /* 0x000fc8000001ff00 */
[----:B------:R-:W-:Y:S01]  /*0280*/  ISETP.LT.U32.AND P0, PT, R3, UR7, PT ;  /* 0x0000000703007c0c */ /* 0x000fe2000bf01070 */
[----:B------:R2:W-:Y:S03]  /*0290*/  STL.128 [R1], R4 ;  /* 0x0000000401007387 */ /* 0x0005e60000100c00 */
[----:B------:R-:W-:-:S13]  /*02a0*/  ISETP.LT.U32.AND P0, PT, R0, UR6, P0 ;  /* 0x0000000600007c0c */ /* 0x000fda0008701070 */
[----:B--2---:R-:W-:Y:S05]  /*02b0*/  @!P0 EXIT ;  /* 0x000000000000894d */ /* 0x004fea0003800000 */
[----:B------:R-:W-:Y:S01]  /*02c0*/  UISETP.LT.U32.AND UP0, UPT, UR7, UR6, UPT ;  /* 0x000000060700728c */ /* 0x000fe2000bf01070 */
[----:B------:R-:W0:Y:S01]  /*02d0*/  LDC R14, c[0x0][0x39c] ;  /* 0x0000e700ff0e7b82 */ /* 0x000e220000000800 */
[----:B------:R-:W1:Y:S01]  /*02e0*/  LDCU UR8, c[0x3][0x28] ;  /* 0x00c00500ff0877ac */ /* 0x000e620008000800 */
[----:B------:R-:W-:Y:S01]  /*02f0*/  MOV R6, 0x3f000000 ;  /* 0x3f00000000067802 */ /* 0x000fe20000000f00 */
[----:B------:R-:W-:Y:S01]  /*0300*/  BSSY.RECONVERGENT B0, `(.L_x_0) ;  /* 0x000026d000007945 */ /* 0x000fe20003800200 */
[----:B------:R-:W-:Y:S01]  /*0310*/  I2FP.F32.U32 R9, R3 ;  /* 0x0000000300097245 */ /* 0x000fe20000201000 */
[----:B------:R-:W-:Y:S02]  /*0320*/  USEL UR4, UR7, UR6, UP0 ;  /* 0x0000000607047287 */ /* 0x000fe40008000000 */
[----:B------:R-:W-:Y:S01]  /*0330*/  I2FP.F32.U32 R4, UR7 ;  /* 0x0000000700047c45 */ /* 0x000fe20008201000 */
[----:B------:R-:W2:Y:S01]  /*0340*/  LDCU.64 UR10, c[0x3][0x10] ;  /* 0x00c00200ff0a77ac */ /* 0x000ea20008000a00 */
[----:B------:R-:W-:Y:S01]  /*0350*/  I2FP.F32.U32 R7, R0 ;  /* 0x0000000000077245 */ /* 0x000fe20000201000 */
[----:B------:R-:W-:Y:S01]  /*0360*/  IMAD R3, R3, UR6, R0 ;  /* 0x0000000603037c24 */ /* 0x000fe2000f8e0200 */
[----:B------:R-:W-:Y:S01]  /*0370*/  I2FP.F32.U32 R2, UR6 ;  /* 0x0000000600027c45 */ /* 0x000fe20008201000 */
[----:B------:R-:W0:Y:S01]  /*0380*/  LDCU.64 UR12, c[0x3][URZ] ;  /* 0x00c00000ff0c77ac */ /* 0x000e220008000a00 */
[----:B------:R-:W-:Y:S01]  /*0390*/  I2FP.F32.U32 R5, UR4 ;  /* 0x0000000400057c45 */ /* 0x000fe20008201000 */
[----:B------:R-:W-:Y:S01]  /*03a0*/  FFMA.FTZ R4, R4, -0.5, R9 ;  /* 0xbf00000004047823 */ /* 0x000fe20000010009 */
[----:B------:R-:W-:Y:S01]  /*03b0*/  MOV R18, RZ ;  /* 0x000000ff00127202 */ /* 0x000fe20000000f00 */
[----:B------:R-:W-:Y:S01]  /*03c0*/  FFMA.FTZ R2, R2, -0.5, R7 ;  /* 0xbf00000002027823 */ /* 0x000fe20000010007 */
[----:B------:R-:W-:Y:S01]  /*03d0*/  FSETP.GT.FTZ.AND P0, PT, |R5|, 8.50705917302346158658e+37, PT ;  /* 0x7e8000000500780b */ /* 0x000fe20003f14200 */
[----:B------:R-:W3:Y:S01]  /*03e0*/  LDCU.64 UR4, c[0x3][0x20] ;  /* 0x00c00400ff0477ac */ /* 0x000ee20008000a00 */
[----:B------:R-:W4:Y:S01]  /*03f0*/  LDC.64 R8, c[0x0][0x380] ;  /* 0x0000e000ff087b82 */ /* 0x000f220000000a00 */
[----:B------:R-:W-:-:S02]  /*0400*/  MOV R17, RZ ;  /* 0x000000ff00117202 */ /* 0x000fc40000000f00 */
[----:B------:R-:W-:Y:S01]  /*0410*/  FSEL R6, R6, 2, P0 ;  /* 0x4000000006067808 */ /* 0x000fe20000000000 */
[----:B------:R-:W5:Y:S01]  /*0420*/  LDCU UR9, c[0x3][0x8] ;  /* 0x00c00100ff0977ac */ /* 0x000f620008000800 */
[----:B------:R-:W5:Y:S06]  /*0430*/  LDCU UR7, c[0x3][0x18] ;  /* 0x00c00300ff0777ac */ /* 0x000f6c0008000800 */
[----:B------:R-:W-:Y:S01]  /*0440*/  @P0 FMUL.FTZ R5, R5, 0.25 ;  /* 0x3e80000005050820 */ /* 0x000fe20000410000 */
[----:B------:R-:W5:Y:S05]  /*0450*/  LDCU UR6, c[0x3][0xc] ;  /* 0x00c00180ff0677ac */ /* 0x000f6a0008000800 */
[----:B------:R-:W1:Y:S01]  /*0460*/  MUFU.RCP R5, R5 ;  /* 0x0000000500057308 */ /* 0x000e620000001000 */
[----:B---3--:R-:W-:Y:S01]  /*0470*/  FMUL.FTZ R10, R2, UR4 ;  /* 0x00000004020a7c20 */ /* 0x008fe20008410000 */
[----:B----4-:R-:W-:-:S04]  /*0480*/  IMAD.WIDE.U32 R8, R3, 0x4, R8 ;  /* 0x0000000403087825 */ /* 0x010fc800078e0008 */
[----:B-1----:R-:W-:Y:S01]  /*0490*/  FMUL.FTZ R5, R5, R6 ;  /* 0x0000000605057220 */ /* 0x002fe20000410000 */
[C---:B------:R-:W-:Y:S01]  /*04a0*/  FMUL.FTZ R6, R2.reuse, UR5 ;  /* 0x0000000502067c20 */ /* 0x040fe20008410000 */
[----:B------:R-:W1:Y:S01]  /*04b0*/  LDCU.64 UR4, c[0x0][0x358] ;  /* 0x00006b00ff0477ac */ /* 0x000e620008000a00 */
[----:B------:R-:W-:Y:S01]  /*04c0*/  FMUL.FTZ R2, R2, UR8 ;  /* 0x0000000802027c20 */ /* 0x000fe20008410000 */
[C---:B------:R-:W-:Y:S01]  /*04d0*/  FMUL.FTZ R11, R5.reuse, R10 ;  /* 0x0000000a050b7220 */ /* 0x040fe20000410000 */
[C---:B------:R-:W-:Y:S01]  /*04e0*/  FMUL.FTZ R7, R5.reuse, R6 ;  /* 0x0000000605077220 */ /* 0x040fe20000410000 */
[C---:B--2---:R-:W-:Y:S01]  /*04f0*/  FMUL.FTZ R6, R4.reuse, UR11 ;  /* 0x0000000b04067c20 */ /* 0x044fe20008410000 */
[----:B------:R-:W-:Y:S01]  /*0500*/  FMUL.FTZ R10, R4, UR10 ;  /* 0x0000000a040a7c20 */ /* 0x000fe20008410000 */
[C---:B------:R-:W-:Y:S01]  /*0510*/  FMUL.FTZ R2, R5.reuse, R2 ;  /* 0x0000000205027220 */ /* 0x040fe20000410000 */
[C---:B0-----:R-:W-:Y:S01]  /*0520*/  FFMA.FTZ R12, R14.reuse, UR13, R7 ;  /* 0x0000000d0e0c7c23 */ /* 0x041fe20008010007 */
[----:B------:R-:W-:Y:S01]  /*0530*/  FFMA.FTZ R11, R14, UR12, R11 ;  /* 0x0000000c0e0b7c23 */ /* 0x000fe2000801000b */
[----:B-----5:R-:W-:Y:S01]  /*0540*/  FMUL.FTZ R4, R4, UR7 ;  /* 0x0000000704047c20 */ /* 0x020fe20008410000 */
[----:B------:R-:W-:Y:S01]  /*0550*/  FFMA.FTZ R2, R14, UR9, R2 ;  /* 0x000000090e027c23 */ /* 0x000fe20008010002 */
[C---:B------:R-:W-:Y:S01]  /*0560*/  FFMA.FTZ R6, R5.reuse, R6, R12 ;  /* 0x0000000605067223 */ /* 0x040fe2000001000c */
[C---:B------:R-:W-:Y:S01]  /*0570*/  FFMA.FTZ R10, R5.reuse, R10, R11 ;  /* 0x0000000a050a7223 */ /* 0x040fe2000001000b */
[----:B------:R-:W0:Y:S01]  /*0580*/  LDCU UR7, c[0x3][0x1c] ;  /* 0x00c00380ff0777ac */ /* 0x000e220008000800 */
[----:B------:R-:W-:Y:S01]  /*0590*/  FFMA.FTZ R2, R5, R4, R2 ;  /* 0x0000000405027223 */ /* 0x000fe20000010002 */
[----:B------:R-:W-:Y:S01]  /*05a0*/  FMUL.FTZ R7, R6, R6 ;  /* 0x0000000606077220 */ /* 0x000fe20000410000 */
[----:B------:R-:W2:Y:S01]  /*05b0*/  LDCU UR8, c[0x3][0x2c] ;  /* 0x00c00580ff0877ac */ /* 0x000ea20008000800 */
[----:B-1----:R1:W-:Y:S02]  /*05c0*/  STG.E desc[UR4][R8.64], RZ ;  /* 0x000000ff08007986 */ /* 0x0023e4000c101904 */
[----:B------:R-:W-:-:S04]  /*05d0*/  FFMA.FTZ R7, R10, R10, R7 ;  /* 0x0000000a0a077223 */ /* 0x000fc80000010007 */
[----:B------:R-:W-:-:S04]  /*05e0*/  FFMA.FTZ R4, R2, R2, R7 ;  /* 0x0000000202047223 */ /* 0x000fc80000010007 */
[----:B------:R3:W4:Y:S01]  /*05f0*/  MUFU.RSQ R11, R4 ;  /* 0x00000004000b7308 */ /* 0x0007220000001400 */
[----:B--2---:R-:W-:Y:S02]  /*0600*/  MOV R13, UR8 ;  /* 0x00000008000d7c02 */ /* 0x004fe40008000f00 */
[----:B---3--:R-:W-:Y:S01]  /*0610*/  MOV R4, UR6 ;  /* 0x0000000600047c02 */ /* 0x008fe20008000f00 */
[-C--:B----4-:R-:W-:Y:S01]  /*0620*/  FMUL.FTZ R7, R6, R11.reuse ;  /* 0x0000000b06077220 */ /* 0x090fe20000410000 */
[-C--:B------:R-:W-:Y:S01]  /*0630*/  FMUL.FTZ R5, R10, R11.reuse ;  /* 0x0000000b0a057220 */ /* 0x080fe20000410000 */
[----:B------:R-:W-:Y:S01]  /*0640*/  FMUL.FTZ R0, R2, R11 ;  /* 0x0000000b02007220 */ /* 0x000fe20000410000 */
[----:B0-----:R-:W-:Y:S01]  /*0650*/  MOV R6, UR7 ;  /* 0x0000000700067c02 */ /* 0x001fe20008000f00 */
[----:B-1----:R-:W-:Y:S06]  /*0660*/  BAR.SYNC.DEFER_BLOCKING 0x0 ;  /* 0x0000000000007b1d */ /* 0x002fec0000010000 */
.L_x_43:
[----:B------:R-:W0:Y:S01]  /*0670*/  LDCU UR6, c[0x3][0x50] ;  /* 0x00c00a00ff0677ac */ /* 0x000e220008000800 */
[----:B------:R-:W-:Y:S01]  /*0680*/  HFMA2 R19, -RZ, RZ, 6.109375, 2 ;  /* 0x461c4000ff137431 */ /* 0x000fe200000001ff */
[----:B0-----:R-:W-:-:S09]  /*0690*/  UISETP.NE.U32.AND UP0, UPT, UR6, URZ, UPT ;  /* 0x000000ff0600728c */ /* 0x001fd2000bf05070 */
[----:B------:R-:W-:Y:S05]  /*06a0*/  BRA.U !UP0, `(.L_x_1) ;  /* 0x00000001083c7547 */ /* 0x000fea000b800000 */
[----:B------:R-:W-:Y:S01]  /*06b0*/  FSETP.GEU.FTZ.AND P0, PT, |R7|, 9.9999997473787516356e-05, PT ;  /* 0x38d1b7170700780b */ /* 0x000fe20003f1e200 */
[----:B------:R-:W-:-:S12]  /*06c0*/  BSSY.RECONVERGENT B1, `(.L_x_2) ;  /* 0x000000c000017945 */ /* 0x000fd80003800200 */
[----:B------:R-:W-:Y:S01]  /*06d0*/  @!P0 MOV R2, RZ ;  /* 0x000000ff00028202 */ /* 0x000fe20000000f00 */
[----:B------:R-:W-:Y:S06]  /*06e0*/  @!P0 BRA `(.L_x_3) ;  /* 0x0000000000248947 */ /* 0x000fec0003800000 */
[C---:B------:R-:W-:Y:S01]  /*06f0*/  FMUL.FTZ R2, R7.reuse, 0.25 ;  /* 0x3e80000007027820 */ /* 0x040fe20000410000 */
[----:B------:R-:W-:Y:S01]  /*0700*/  FSETP.GT.FTZ.AND P0, PT, |R7|, 8.50705917302346158658e+37, PT ;  /* 0x7e8000000700780b */ /* 0x000fe20003f14200 */
[----:B------:R-:W0:Y:S03]  /*0710*/  LDCU UR6, c[0x3][0x34] ;  /* 0x00c00680ff0677ac */ /* 0x000e260008000800 */
[----:B------:R-:W-:-:S06]  /*0720*/  FSEL R3, R2, R7, P0 ;  /* 0x0000000702037208 */ /* 0x000fcc0000000000 */
[----:B------:R-:W1:Y:S01]  /*0730*/  MUFU.RCP R3, R3 ;  /* 0x0000000300037308 */ /* 0x000e620000001000 */
[----:B0-----:R-:W-:-:S04]  /*0740*/  FADD.FTZ R2, -R6, UR6 ;  /* 0x0000000606027e21 */ /* 0x001fc80008010100 */
[----:B------:R-:W-:-:S04]  /*0750*/  @P0 FMUL.FTZ R2, R2, 0.25 ;  /* 0x3e80000002020820 */ /* 0x000fc80000410000 */
[----:B-1----:R-:W-:-:S05]  /*0760*/  FMUL.FTZ R2, R3, R2 ;  /* 0x0000000203027220 */ /* 0x002fca0000410000 */
[----:B------:R-:W-:-:S07]  /*0770*/  FMNMX R2, RZ, R2, !PT ;  /* 0x00000002ff027209 */ /* 0x000fce0007800000 */
.L_x_3:
[----:B------:R-:W-:Y:S05]  /*0780*/  BSYNC.RECONVERGENT B1 ;  /* 0x0000000000017941 */ /* 0x000fea0003800200 */
.L_x_2:
[----:B------:R-:W-:Y:S05]  /*0790*/  BRA `(.L_x_4) ;  /* 0x0000000000887947 */ /* 0x000fea0003800000 */
.L_x_1:
[----:B------:R-:W0:Y:S01]  /*07a0*/  LDC.64 R20, c[0x3][0x30] ;  /* 0x00c00c00ff147b82 */ /* 0x000e220000000a00 */
[----:B------:R-:W0:Y:S01]  /*07b0*/  LDCU UR6, c[0x0][0x398] ;  /* 0x00007300ff0677ac */ /* 0x000e220008000800 */
[----:B------:R-:W-:Y:S06]  /*07c0*/  BSSY.RECONVERGENT B1, `(.L_x_4) ;  /* 0x000001f000017945 */ /* 0x000fec0003800200 */
[----:B------:R-:W1:Y:S01]  /*07d0*/  LDC.64 R2, c[0x3][0x38] ;  /* 0x00c00e00ff027b82 */ /* 0x000e620000000a00 */
[----:B0-----:R-:W-:Y:S01]  /*07e0*/  FADD.FTZ R11, R20, UR6 ;  /* 0x00000006140b7e21 */ /* 0x001fe20008010000 */
[----:B------:R-:W-:-:S03]  /*07f0*/  FADD.FTZ R12, -R6, R21 ;  /* 0x00000015060c7221 */ /* 0x000fc60000010100 */
[----:B------:R-:W-:Y:S01]  /*0800*/  FADD.FTZ R21, -R4, R11 ;  /* 0x0000000b04157221 */ /* 0x000fe20000010100 */
[-C--:B------:R-:W-:Y:S01]  /*0810*/  FMUL.FTZ R10, R7, R12.reuse ;  /* 0x0000000c070a7220 */ /* 0x080fe20000410000 */
[----:B-1----:R-:W-:Y:S01]  /*0820*/  FADD.FTZ R11, -R13, R2 ;  /* 0x000000020d0b7221 */ /* 0x002fe20000010100 */
[----:B------:R-:W-:Y:S02]  /*0830*/  FMUL.FTZ R2, R12, R12 ;  /* 0x0000000c0c027220 */ /* 0x000fe40000410000 */
[----:B------:R-:W-:Y:S01]  /*0840*/  FFMA.FTZ R23, R5, R21, R10 ;  /* 0x0000001505177223 */ /* 0x000fe2000001000a */
[----:B------:R-:W-:Y:S01]  /*0850*/  FMUL.FTZ R10, R3, R3 ;  /* 0x00000003030a7220 */ /* 0x000fe20000410000 */
[----:B------:R-:W-:Y:S02]  /*0860*/  FFMA.FTZ R2, R21, R21, R2 ;  /* 0x0000001515027223 */ /* 0x000fe40000010002 */
[-C--:B------:R-:W-:Y:S02]  /*0870*/  FFMA.FTZ R12, R0, R11.reuse, R23 ;  /* 0x0000000b000c7223 */ /* 0x080fe40000010017 */
[----:B------:R-:W-:-:S03]  /*0880*/  FFMA.FTZ R11, R11, R11, R2 ;  /* 0x0000000b0b0b7223 */ /* 0x000fc60000010002 */
[----:B------:R-:W-:Y:S02]  /*0890*/  FSETP.LT.FTZ.AND P1, PT, R12, RZ, PT ;  /* 0x000000ff0c00720b */ /* 0x000fe40003f31000 */
[----:B------:R-:W-:Y:S02]  /*08a0*/  FSETP.GEU.FTZ.AND P0, PT, R10, R11, PT ;  /* 0x0000000b0a00720b */ /* 0x000fe40003f1e000 */
[----:B------:R-:W-:Y:S02]  /*08b0*/  SEL R3, RZ, 0xffffffff, !P1 ;  /* 0xffffffffff037807 */ /* 0x000fe40004800000 */
[----:B------:R-:W-:Y:S02]  /*08c0*/  SEL R2, RZ, 0x1, P0 ;  /* 0x00000001ff027807 */ /* 0x000fe40000000000 */
[----:B------:R-:W-:-:S04]  /*08d0*/  IADD3 R3, PT, PT, -R3, RZ, RZ ;  /* 0x000000ff03037210 */ /* 0x000fc80007ffe1ff */
[----:B------:R-:W-:-:S13]  /*08e0*/  LOP3.LUT P1, RZ, R2, R3, RZ, 0xc0, !PT ;  /* 0x0000000302ff7212 */ /* 0x000fda000782c0ff */
[----:B------:R-:W-:Y:S01]  /*08f0*/  @P1 MOV R2, RZ ;  /* 0x000000ff00021202 */ /* 0x000fe20000000f00 */
[----:B------:R-:W-:Y:S06]  /*0900*/  @P1 BRA `(.L_x_5) ;  /* 0x0000000000281947 */ /* 0x000fec0003800000 */
[----:B------:R-:W-:Y:S01]  /*0910*/  FFMA.FTZ R3, -R12, R12, R11 ;  /* 0x0000000c0c037223 */ /* 0x000fe2000001010b */
[----:B------:R-:W-:-:S04]  /*0920*/  PLOP3.LUT P2, PT, PT, PT, PT, 0x8, 0x80 ;  /* 0x000000000080781c */ /* 0x000fc80003f4e170 */
[----:B------:R-:W-:-:S13]  /*0930*/  FSETP.GEU.FTZ.AND P1, PT, R10, R3, PT ;  /* 0x000000030a00720b */ /* 0x000fda0003f3e000 */
[----:B------:R-:W-:Y:S01]  /*0940*/  @P1 FADD.FTZ R3, R10, -R3 ;  /* 0x800000030a031221 */ /* 0x000fe20000010000 */
[----:B------:R-:W-:Y:S02]  /*0950*/  @P1 PLOP3.LUT P2, PT, P0, PT, PT, 0x80, 0x8 ;  /* 0x000000000008181c */ /* 0x000fe4000074f070 */
[----:B------:R-:W-:-:S03]  /*0960*/  @!P1 MOV R2, RZ ;  /* 0x000000ff00029202 */ /* 0x000fc60000000f00 */
[----:B------:R-:W0:Y:S02]  /*0970*/  @P1 MUFU.SQRT R3, R3 ;  /* 0x0000000300031308 */ /* 0x000e240000002000 */
[----:B0-----:R-:W-:-:S06]  /*0980*/  @P1 FADD.FTZ R10, -R3, R12 ;  /* 0x0000000c030a1221 */ /* 0x001fcc0000010100 */
[----:B------:R-:W-:-:S05]  /*0990*/  @P2 FADD.FTZ R10, R3, R12 ;  /* 0x0000000c030a2221 */ /* 0x000fca0000010000 */
[----:B------:R-:W-:-:S07]  /*09a0*/  @P1 MOV R2, R10 ;  /* 0x0000000a00021202 */ /* 0x000fce0000000f00 */
.L_x_5:
[----:B------:R-:W-:Y:S05]  /*09b0*/  BSYNC.RECONVERGENT B1 ;  /* 0x0000000000017941 */ /* 0x000fea0003800200 */
.L_x_4:
[----:B------:R-:W0:Y:S01]  /*09c0*/  LDCU UR6, c[0x3][0x78] ;  /* 0x00c00f00ff0677ac */ /* 0x000e220008000800 */
[C---:B------:R-:W-:Y:S02]  /*09d0*/  FSETP.GT.FTZ.AND P0, PT, R2.reuse, RZ, PT ;  /* 0x000000ff0200720b */ /* 0x040fe40003f14000 */
[----:B------:R-:W-:Y:S02]  /*09e0*/  FSETP.LT.FTZ.AND P1, PT, R2, 10000, PT ;  /* 0x461c40000200780b */ /* 0x000fe40003f31000 */
[----:B------:R-:W-:Y:S02]  /*09f0*/  SEL R3, RZ, 0xffffffff, !P0 ;  /* 0xffffffffff037807 */ /* 0x000fe40004000000 */
[----:B------:R-:W-:Y:S02]  /*0a00*/  SEL R10, RZ, 0xffffffff, !P1 ;  /* 0xffffffffff0a7807 */ /* 0x000fe40004800000 */
[----:B------:R-:W-:Y:S02]  /*0a10*/  IADD3 R3, PT, PT, -R3, RZ, RZ ;  /* 0x000000ff03037210 */ /* 0x000fe40007ffe1ff */
[----:B------:R-:W-:-:S04]  /*0a20*/  IADD3 R10, PT, PT, -R10, RZ, RZ ;  /* 0x000000ff0a0a7210 */ /* 0x000fc80007ffe1ff */
[----:B------:R-:W-:Y:S01]  /*0a30*/  LOP3.LUT P0, RZ, R3, R10, RZ, 0xc0, !PT ;  /* 0x0000000a03ff7212 */ /* 0x000fe2000780c0ff */
[----:B0-----:R-:W-:-:S12]  /*0a40*/  UISETP.NE.U32.AND UP0, UPT, UR6, URZ, UPT ;  /* 0x000000ff0600728c */ /* 0x001fd8000bf05070 */
[----:B------:R-:W-:Y:S02]  /*0a50*/  @P0 MOV R19, R2 ;  /* 0x0000000200130202 */ /* 0x000fe40000000f00 */
[----:B------:R-:W-:Y:S01]  /*0a60*/  @P0 MOV R15, RZ ;  /* 0x000000ff000f0202 */ /* 0x000fe20000000f00 */
[----:B------:R-:W-:Y:S06]  /*0a70*/  BRA.U !UP0, `(.L_x_6) ;  /* 0x0000000108407547 */ /* 0x000fec000b800000 */
        /* <DEDUP_REMOVED lines=13> */
.L_x_8:
[----:B------:R-:W-:Y:S05]  /*0b50*/  BSYNC.RECONVERGENT B1 ;  /* 0x0000000000017941 */ /* 0x000fea0003800200 */
.L_x_7:
[----:B------:R-:W-:Y:S01]  /*0b60*/  MOV R10, R2 ;  /* 0x00000002000a7202 */ /* 0x000fe20000000f00 */
[----:B------:R-:W-:Y:S06]  /*0b70*/  BRA `(.L_x_9) ;  /* 0x0000000000887947 */ /* 0x000fec0003800000 */
.L_x_6:
[----:B------:R-:W0:Y:S01]  /*0b80*/  LDC R11, c[0x0][0x398] ;  /* 0x0000e600ff0b7b82 */ /* 0x000e220000000800 */
[----:B------:R-:W1:Y:S01]  /*0b90*/  LDCU.64 UR6, c[0x3][0x58] ;  /* 0x00c00b00ff0677ac */ /* 0x000e620008000a00 */
[----:B------:R-:W-:Y:S06]  /*0ba0*/  BSSY.RECONVERGENT B1, `(.L_x_9) ;  /* 0x000001f000017945 */ /* 0x000fec0003800200 */
[----:B------:R-:W2:Y:S01]  /*0bb0*/  LDC.64 R2, c[0x3][0x60] ;  /* 0x00c01800ff027b82 */ /* 0x000ea20000000a00 */
[----:B-1----:R-:W-:-:S04]  /*0bc0*/  FADD.FTZ R12, -R6, UR7 ;  /* 0x00000007060c7e21 */ /* 0x002fc80008010100 */
[----:B------:R-:W-:Y:S01]  /*0bd0*/  FMUL.FTZ R10, R7, R12 ;  /* 0x0000000c070a7220 */ /* 0x000fe20000410000 */
[----:B0-----:R-:W-:-:S04]  /*0be0*/  FADD.FTZ R11, R11, UR6 ;  /* 0x000000060b0b7e21 */ /* 0x001fc80008010000 */
[----:B------:R-:W-:Y:S01]  /*0bf0*/  FADD.FTZ R21, -R4, R11 ;  /* 0x0000000b04157221 */ /* 0x000fe20000010100 */
[----:B--2---:R-:W-:Y:S01]  /*0c00*/  FADD.FTZ R11, -R13, R2 ;  /* 0x000000020d0b7221 */ /* 0x004fe20000010100 */
        /* <DEDUP_REMOVED lines=21> */
[----:B0-----:R-:W-:-:S06]  /*0d60*/  @P1 FADD.FTZ R2, R23, -R3 ;  /* 0x8000000317021221 */ /* 0x001fcc0000010000 */
[----:B------:R-:W-:-:S05]  /*0d70*/  @P2 FADD.FTZ R2, R23, R3 ;  /* 0x0000000317022221 */ /* 0x000fca0000010000 */
[----:B------:R-:W-:-:S07]  /*0d80*/  @P1 MOV R10, R2 ;  /* 0x00000002000a1202 */ /* 0x000fce0000000f00 */
.L_x_10:
[----:B------:R-:W-:Y:S05]  /*0d90*/  BSYNC.RECONVERGENT B1 ;  /* 0x0000000000017941 */ /* 0x000fea0003800200 */
.L_x_9:
[----:B------:R-:W0:Y:S01]  /*0da0*/  LDCU UR6, c[0x3][0xa0] ;  /* 0x00c01400ff0677ac */ /* 0x000e220008000800 */
[C---:B------:R-:W-:Y:S02]  /*0db0*/  FSETP.GT.FTZ.AND P0, PT, R10.reuse, RZ, PT ;  /* 0x000000ff0a00720b */ /* 0x040fe40003f14000 */
[----:B------:R-:W-:Y:S02]  /*0dc0*/  FSETP.LT.FTZ.AND P1, PT, R10, R19, PT ;  /* 0x000000130a00720b */ /* 0x000fe40003f31000 */
[----:B------:R-:W-:Y:S02]  /*0dd0*/  SEL R2, RZ, 0xffffffff, !P0 ;  /* 0xffffffffff027807 */ /* 0x000fe40004000000 */
[----:B------:R-:W-:Y:S02]  /*0de0*/  SEL R3, RZ, 0xffffffff, !P1 ;  /* 0xffffffffff037807 */ /* 0x000fe40004800000 */
[----:B------:R-:W-:Y:S02]  /*0df0*/  IADD3 R2, PT, PT, -R2, RZ, RZ ;  /* 0x000000ff02027210 */ /* 0x000fe40007ffe1ff */
[----:B------:R-:W-:-:S04]  /*0e00*/  IADD3 R3, PT, PT, -R3, RZ, RZ ;  /* 0x000000ff03037210 */ /* 0x000fc80007ffe1ff */
[----:B------:R-:W-:Y:S01]  /*0e10*/  LOP3.LUT P0, RZ, R2, R3, RZ, 0xc0, !PT ;  /* 0x0000000302ff7212 */ /* 0x000fe2000780c0ff */
[----:B0-----:R-:W-:-:S12]  /*0e20*/  UISETP.NE.U32.AND UP0, UPT, UR6, URZ, UPT ;  /* 0x000000ff0600728c */ /* 0x001fd8000bf05070 */
[----:B------:R-:W-:Y:S02]  /*0e30*/  @P0 MOV R19, R10 ;  /* 0x0000000a00130202 */ /* 0x000fe40000000f00 */
[----:B------:R-:W-:Y:S01]  /*0e40*/  @P0 MOV R15, 0x1 ;  /* 0x00000001000f0802 */ /* 0x000fe20000000f00 */
        /* <DEDUP_REMOVED lines=14> */
.L_x_13:
[----:B------:R-:W-:Y:S05]  /*0f30*/  BSYNC.RECONVERGENT B1 ;  /* 0x0000000000017941 */ /* 0x000fea0003800200 */
.L_x_12:
[----:B------:R-:W-:Y:S01]  /*0f40*/  MOV R10, R2 ;  /* 0x00000002000a7202 */ /* 0x000fe20000000f00 */
[----:B------:R-:W-:Y:S06]  /*0f50*/  BRA `(.L_x_14) ;  /* 0x0000000000887947 */ /* 0x000fec0003800000 */
.L_x_11:
        /* <DEDUP_REMOVED lines=33> */
.L_x_15:
[----:B------:R-:W-:Y:S05]  /*1170*/  BSYNC.RECONVERGENT B1 ;  /* 0x0000000000017941 */ /* 0x000fea0003800200 */
.L_x_14:
        /* <DEDUP_REMOVED lines=25> */
.L_x_18:
[----:B------:R-:W-:Y:S05]  /*1310*/  BSYNC.RECONVERGENT B1 ;  /* 0x0000000000017941 */ /* 0x000fea0003800200 */
.L_x_17:
[----:B------:R-:W-:Y:S01]  /*1320*/  MOV R10, R2 ;  /* 0x00000002000a7202 */ /* 0x000fe20000000f00 */
[----:B------:R-:W-:Y:S06]  /*1330*/  BRA `(.L_x_19) ;  /* 0x0000000000887947 */ /* 0x000fec0003800000 */
.L_x_16:
        /* <DEDUP_REMOVED lines=33> */
.L_x_20:
[----:B------:R-:W-:Y:S05]  /*1550*/  BSYNC.RECONVERGENT B1 ;  /* 0x0000000000017941 */ /* 0x000fea0003800200 */
.L_x_19:
[C---:B------:R-:W-:Y:S01]  /*1560*/  FSETP.GT.FTZ.AND P0, PT, R10.reuse, RZ, PT ;  /* 0x000000ff0a00720b */ /* 0x040fe20003f14000 */
[----:B------:R-:W-:Y:S01]  /*1570*/  BSSY.RECONVERGENT B1, `(.L_x_21) ;  /* 0x0000141000017945 */ /* 0x000fe20003800200 */
[----:B------:R-:W-:Y:S02]  /*1580*/  FSETP.LT.FTZ.AND P1, PT, R10, R19, PT ;  /* 0x000000130a00720b */ /* 0x000fe40003f31000 */
[----:B------:R-:W-:Y:S02]  /*1590*/  SEL R2, RZ, 0xffffffff, !P0 ;  /* 0xffffffffff027807 */ /* 0x000fe40004000000 */
[----:B------:R-:W-:Y:S02]  /*15a0*/  SEL R3, RZ, 0xffffffff, !P1 ;  /* 0xffffffffff037807 */ /* 0x000fe40004800000 */
[----:B------:R-:W-:Y:S02]  /*15b0*/  IADD3 R2, PT, PT, -R2, RZ, RZ ;  /* 0x000000ff02027210 */ /* 0x000fe40007ffe1ff */
[----:B------:R-:W-:-:S04]  /*15c0*/  IADD3 R3, PT, PT, -R3, RZ, RZ ;  /* 0x000000ff03037210 */ /* 0x000fc80007ffe1ff */
[----:B------:R-:W-:-:S13]  /*15d0*/  LOP3.LUT P0, RZ, R2, R3, RZ, 0xc0, !PT ;  /* 0x0000000302ff7212 */ /* 0x000fda000780c0ff */
[----:B------:R-:W-:Y:S02]  /*15e0*/  @P0 MOV R19, R10 ;  /* 0x0000000a00130202 */ /* 0x000fe40000000f00 */
[----:B------:R-:W-:Y:S02]  /*15f0*/  @P0 MOV R15, 0x3 ;  /* 0x00000003000f0802 */ /* 0x000fe40000000f00 */
[C---:B------:R-:W-:Y:S02]  /*1600*/  FSETP.GT.FTZ.AND P1, PT, R19.reuse, RZ, PT ;  /* 0x000000ff1300720b */ /* 0x040fe40003f34000 */
[----:B------:R-:W-:Y:S02]  /*1610*/  FSETP.LT.FTZ.AND P2, PT, R19, 10000, PT ;  /* 0x461c40001300780b */ /* 0x000fe40003f51000 */
[----:B------:R-:W-:Y:S02]  /*1620*/  SEL R2, RZ, 0xffffffff, !P1 ;  /* 0xffffffffff027807 */ /* 0x000fe40004800000 */
[----:B------:R-:W-:-:S02]  /*1630*/  SEL R3, RZ, 0xffffffff, !P2 ;  /* 0xffffffffff037807 */ /* 0x000fc40005000000 */
[----:B------:R-:W-:Y:S02]  /*1640*/  IADD3 R2, PT, PT, -R2, RZ, RZ ;  /* 0x000000ff02027210 */ /* 0x000fe40007ffe1ff */
[----:B------:R-:W-:-:S04]  /*1650*/  IADD3 R3, PT, PT, -R3, RZ, RZ ;  /* 0x000000ff03037210 */ /* 0x000fc80007ffe1ff */
[----:B------:R-:W-:-:S13]  /*1660*/  LOP3.LUT P1, RZ, R2, R3, RZ, 0xc0, !PT ;  /* 0x0000000302ff7212 */ /* 0x000fda000782c0ff */
[----:B------:R-:W-:Y:S05]  /*1670*/  @!P1 BRA `(.L_x_22) ;  /* 0x0000001000c09947 */ /* 0x000fea0003800000 */
[----:B------:R-:W-:Y:S02]  /*1680*/  HFMA2 R12, -RZ, RZ, 0, 2.86102294921875e-06 ;  /* 0x00000030ff0c7431 */ /* 0x000fe400000001ff */
[-C--:B------:R-:W-:Y:S01]  /*1690*/  FFMA.FTZ R16, R7, R19.reuse, R6 ;  /* 0x0000001307107223 */ /* 0x080fe20000010006 */
[-C--:B------:R-:W-:Y:S01]  /*16a0*/  FFMA.FTZ R14, R5, R19.reuse, R4 ;  /* 0x00000013050e7223 */ /* 0x080fe20000010004 */
[----:B------:R-:W-:Y:S01]  /*16b0*/  FFMA.FTZ R19, R0, R19, R13 ;  /* 0x0000001300137223 */ /* 0x000fe2000001000d */
[----:B------:R-:W-:Y:S01]  /*16c0*/  BSSY.RECONVERGENT B2, `(.L_x_23) ;  /* 0x0000020000027945 */ /* 0x000fe20003800200 */
[----:B------:R-:W-:Y:S01]  /*16d0*/  FADD.FTZ R6, R6, -R16 ;  /* 0x8000001006067221 */ /* 0x000fe20000010000 */
[----:B------:R-:W-:Y:S01]  /*16e0*/  FADD.FTZ R4, R4, -R14 ;  /* 0x8000000e04047221 */ /* 0x000fe20000010000 */
[----:B------:R-:W-:Y:S02]  /*16f0*/  FADD.FTZ R13, R13, -R19 ;  /* 0x800000130d0d7221 */ /* 0x000fe40000010000 */
[----:B------:R-:W-:Y:S01]  /*1700*/  FMUL.FTZ R5, R6, R6 ;  /* 0x0000000606057220 */ /* 0x000fe20000410000 */
[----:B------:R-:W-:-:S03]  /*1710*/  IMAD R12, R15, 0x28, R12 ;  /* 0x000000280f0c7824 */ /* 0x000fc600078e020c */
[----:B------:R-:W-:Y:S01]  /*1720*/  FFMA.FTZ R0, R4, R4, R5 ;  /* 0x0000000404007223 */ /* 0x000fe20000010005 */
[----:B------:R-:W0:Y:S03]  /*1730*/  LDC R20, c[0x3][R12+0x20] ;  /* 0x00c008000c147b82 */ /* 0x000e260000000800 */
[----:B------:R-:W-:-:S04]  /*1740*/  FFMA.FTZ R0, R13, R13, R0 ;  /* 0x0000000d0d007223 */ /* 0x000fc80000010000 */
[----:B------:R-:W1:Y:S01]  /*1750*/  MUFU.RSQ R25, R0 ;  /* 0x0000000000197308 */ /* 0x000e620000001400 */
[----:B------:R2:W3:Y:S08]  /*1760*/  LDC.64 R10, c[0x3][R12+0x10] ;  /* 0x00c004000c0a7b82 */ /* 0x0004f00000000a00 */
[----:B------:R2:W4:Y:S01]  /*1770*/  LDC.64 R2, c[0x3][R12+0x18] ;  /* 0x00c006000c027b82 */ /* 0x0005220000000a00 */
[----:B-1----:R-:W-:Y:S01]  /*1780*/  FMUL.FTZ R22, R6, R25 ;  /* 0x0000001906167220 */ /* 0x002fe20000410000 */
[----:B0-----:R-:W-:-:S13]  /*1790*/  ISETP.NE.U32.AND P0, PT, R20, RZ, PT ;  /* 0x000000ff1400720c */ /* 0x001fda0003f05070 */
[----:B------:R-:W-:Y:S02]  /*17a0*/  @P0 MOV R20, RZ ;  /* 0x000000ff00140202 */ /* 0x000fe40000000f00 */
[----:B------:R-:W-:Y:S02]  /*17b0*/  @P0 MOV R21, 0x3f800000 ;  /* 0x3f80000000150802 */ /* 0x000fe40000000f00 */
[----:B------:R-:W-:Y:S01]  /*17c0*/  @P0 MOV R23, RZ ;  /* 0x000000ff00170202 */ /* 0x000fe20000000f00 */
[----:B--234-:R-:W-:Y:S06]  /*17d0*/  @P0 BRA `(.L_x_24) ;  /* 0x0000000000380947 */ /* 0x01cfec0003800000 */
[----:B------:R-:W0:Y:S01]  /*17e0*/  LDC.64 R20, c[0x3][R12] ;  /* 0x00c000000c147b82 */ /* 0x000e220000000a00 */
[----:B------:R-:W0:Y:S07]  /*17f0*/  LDCU UR6, c[0x0][0x398] ;  /* 0x00007300ff0677ac */ /* 0x000e2e0008000800 */
[----:B------:R-:W1:Y:S01]  /*1800*/  LDC R6, c[0x3][R12+0x8] ;  /* 0x00c002000c067b82 */ /* 0x000e620000000800 */
[----:B0-----:R-:W-:Y:S01]  /*1810*/  FADD.FTZ R5, R20, UR6 ;  /* 0x0000000614057e21 */ /* 0x001fe20008010000 */
[----:B------:R-:W-:-:S03]  /*1820*/  FADD.FTZ R21, -R21, R16 ;  /* 0x0000001015157221 */ /* 0x000fc60000010100 */
[----:B------:R-:W-:Y:S01]  /*1830*/  FADD.FTZ R5, R14, -R5 ;  /* 0x800000050e057221 */ /* 0x000fe20000010000 */
[----:B------:R-:W-:Y:S01]  /*1840*/  FMUL.FTZ R0, R21, R21 ;  /* 0x0000001515007220 */ /* 0x000fe20000410000 */
[----:B-1----:R-:W-:-:S03]  /*1850*/  FADD.FTZ R20, -R6, R19 ;  /* 0x0000001306147221 */ /* 0x002fc60000010100 */
[----:B------:R-:W-:-:S04]  /*1860*/  FFMA.FTZ R7, R5, R5, R0 ;  /* 0x0000000505077223 */ /* 0x000fc80000010000 */
[----:B------:R-:W-:-:S04]  /*1870*/  FFMA.FTZ R7, R20, R20, R7 ;  /* 0x0000001414077223 */ /* 0x000fc80000010007 */
[----:B------:R-:W0:Y:S02]  /*1880*/  MUFU.RSQ R0, R7 ;  /* 0x0000000700007308 */ /* 0x000e240000001400 */
[-C--:B0-----:R-:W-:Y:S01]  /*1890*/  FMUL.FTZ R23, R5, R0.reuse ;  /* 0x0000000005177220 */ /* 0x081fe20000410000 */
[-C--:B------:R-:W-:Y:S01]  /*18a0*/  FMUL.FTZ R21, R21, R0.reuse ;  /* 0x0000000015157220 */ /* 0x080fe20000410000 */
[----:B------:R-:W-:-:S07]  /*18b0*/  FMUL.FTZ R20, R20, R0 ;  /* 0x0000000014147220 */ /* 0x000fce0000410000 */
.L_x_24:
[----:B------:R-:W-:Y:S05]  /*18c0*/  BSYNC.RECONVERGENT B2 ;  /* 0x0000000000027941 */ /* 0x000fea0003800200 */
.L_x_23:
[----:B------:R-:W-:Y:S01]  /*18d0*/  FADD.FTZ R31, -R16, 10 ;  /* 0x41200000101f7421 */ /* 0x000fe20000010100 */
[----:B------:R-:W-:Y:S01]  /*18e0*/  FMUL.FTZ R24, R4, R25 ;  /* 0x0000001904187220 */ /* 0x000fe20000410000 */
[----:B------:R-:W-:Y:S01]  /*18f0*/  FMUL.FTZ R5, R22, R21 ;  /* 0x0000001516057220 */ /* 0x000fe20000410000 */
[----:B------:R-:W-:Y:S01]  /*1900*/  FADD.FTZ R33, -R14, 10 ;  /* 0x412000000e217421 */ /* 0x000fe20000010100 */
[----:B------:R-:W-:Y:S01]  /*1910*/  FMUL.FTZ R4, R31, R31 ;  /* 0x0000001f1f047220 */ /* 0x000fe20000410000 */
[----:B------:R-:W-:Y:S01]  /*1920*/  FADD.FTZ R32, -R19, 10 ;  /* 0x4120000013207421 */ /* 0x000fe20000010100 */
[----:B------:R-:W-:Y:S01]  /*1930*/  FFMA.FTZ R0, R24, R23, R5 ;  /* 0x0000001718007223 */ /* 0x000fe20000010005 */
[----:B------:R-:W-:Y:S01]  /*1940*/  FMUL.FTZ R25, R13, R25 ;  /* 0x000000190d197220 */ /* 0x000fe20000410000 */
[----:B------:R-:W-:Y:S01]  /*1950*/  FFMA.FTZ R5, R33, R33, R4 ;  /* 0x0000002121057223 */ /* 0x000fe20000010004 */
[----:B------:R-:W-:Y:S01]  /*1960*/  LEA R26, R18, R1, 0x4 ;  /* 0x00000001121a7211 */ /* 0x000fe200078e20ff */
[----:B------:R-:W-:Y:S01]  /*1970*/  FMUL.FTZ R4, R10, 0.050000000745058059692 ;  /* 0x3d4ccccd0a047820 */ /* 0x000fe20000410000 */
[----:B------:R-:W-:Y:S01]  /*1980*/  FFMA.FTZ R27, R25, R20, R0 ;  /* 0x00000014191b7223 */ /* 0x000fe20000010000 */
[----:B------:R-:W-:Y:S01]  /*1990*/  FFMA.FTZ R28, R32, R32, R5 ;  /* 0x00000020201c7223 */ /* 0x000fe20000010005 */
[----:B------:R-:W-:Y:S01]  /*19a0*/  FMUL.FTZ R5, R11, 0.050000000745058059692 ;  /* 0x3d4ccccd0b057820 */ /* 0x000fe20000410000 */
[----:B------:R-:W-:Y:S01]  /*19b0*/  FMUL.FTZ R6, R2, 0.050000000745058059692 ;  /* 0x3d4ccccd02067820 */ /* 0x000fe20000410000 */
[----:B------:R-:W-:Y:S01]  /*19c0*/  FMUL.FTZ R7, R3, 0.050000000745058059692 ;  /* 0x3d4ccccd03077820 */ /* 0x000fe20000410000 */
[----:B------:R-:W0:Y:S01]  /*19d0*/  MUFU.RSQ R12, R28 ;  /* 0x0000001c000c7308 */ /* 0x000e220000001400 */
[----:B------:R-:W-:Y:S01]  /*19e0*/  FSETP.GEU.FTZ.AND P0, PT, R27, RZ, PT ;  /* 0x000000ff1b00720b */ /* 0x000fe20003f1e000 */
[----:B------:R-:W-:Y:S01]  /*19f0*/  BSSY.RECONVERGENT B4, `(.L_x_25) ;  /* 0x00000e8000047945 */ /* 0x000fe20003800200 */
[----:B------:R-:W-:Y:S01]  /*1a00*/  IADD3 R17, PT, PT, R17, 0x1, RZ ;  /* 0x0000000111117810 */ /* 0x000fe20007ffe0ff */
[----:B------:R1:W-:Y:S10]  /*1a10*/  STL.128 [R26], R4 ;  /* 0x000000041a007387 */ /* 0x0003f40000100c00 */
[----:B------:R-:W-:Y:S01]  /*1a20*/  @!P0 FADD.FTZ R29, -R21, -RZ ;  /* 0x800000ff151d8221 */ /* 0x000fe20000010100 */
[----:B------:R-:W-:Y:S01]  /*1a30*/  @P0 MOV R29, R21 ;  /* 0x00000015001d0202 */ /* 0x000fe20000000f00 */
[----:B------:R-:W-:Y:S01]  /*1a40*/  @!P0 FADD.FTZ R30, -R23, -RZ ;  /* 0x800000ff171e8221 */ /* 0x000fe20000010100 */
[-C--:B0-----:R-:W-:Y:S01]  /*1a50*/  FMUL.FTZ R31, R31, R12.reuse ;  /* 0x0000000c1f1f7220 */ /* 0x081fe20000410000 */
[----:B------:R-:W-:Y:S01]  /*1a60*/  @P0 MOV R30, R23 ;  /* 0x00000017001e0202 */ /* 0x000fe20000000f00 */
[----:B------:R-:W-:Y:S01]  /*1a70*/  FMUL.FTZ R33, R33, R12 ;  /* 0x0000000c21217220 */ /* 0x000fe20000410000 */
[----:B------:R-:W-:Y:S01]  /*1a80*/  @!P0 FADD.FTZ R0, -R20, -RZ ;  /* 0x800000ff14008221 */ /* 0x000fe20000010100 */
[----:B------:R-:W-:Y:S01]  /*1a90*/  FMUL.FTZ R34, R31, R29 ;  /* 0x0000001d1f227220 */ /* 0x000fe20000410000 */
[----:B------:R-:W-:Y:S01]  /*1aa0*/  @P0 MOV R0, R20 ;  /* 0x0000001400000202 */ /* 0x000fe20000000f00 */
[----:B------:R-:W-:-:S02]  /*1ab0*/  FMUL.FTZ R32, R32, R12 ;  /* 0x0000000c20207220 */ /* 0x000fc40000410000 */
[----:B------:R-:W-:-:S04]  /*1ac0*/  FFMA.FTZ R13, R33, R30, R34 ;  /* 0x0000001e210d7223 */ /* 0x000fc80000010022 */
[----:B------:R-:W-:-:S05]  /*1ad0*/  FFMA.FTZ R34, R32, R0, R13 ;  /* 0x0000000020227223 */ /* 0x000fca000001000d */
[----:B------:R-:W-:-:S13]  /*1ae0*/  FSETP.GT.FTZ.AND P0, PT, R34, RZ, PT ;  /* 0x000000ff2200720b */ /* 0x000fda0003f14000 */
[----:B-1----:R-:W-:Y:S05]  /*1af0*/  @!P0 BRA `(.L_x_26) ;  /* 0x0000000c005c8947 */ /* 0x002fea0003800000 */
[----:B------:R-:W-:Y:S01]  /*1b00*/  HFMA2 R35, -RZ, RZ, 0, 2.86102294921875e-06 ;  /* 0x00000030ff237431 */ /* 0x000fe200000001ff */
[----:B------:R-:W-:Y:S01]  /*1b10*/  BSSY.RECONVERGENT B3, `(.L_x_27) ;  /* 0x0000053000037945 */ /* 0x000fe20003800200 */
[----:B------:R-:W-:-:S07]  /*1b20*/  MOV R36, RZ ;  /* 0x000000ff00247202 */ /* 0x000fce0000000f00 */
.L_x_38:
[----:B------:R-:W0:Y:S01]  /*1b30*/  LDC R38, c[0x3][R35+0x20] ;  /* 0x00c0080023267b82 */ /* 0x000e220000000800 */
[----:B------:R-:W-:Y:S07]  /*1b40*/  BSSY.RECONVERGENT B2, `(.L_x_28) ;  /* 0x0000039000027945 */ /* 0x000fee0003800200 */
[----:B------:R1:W2:Y:S08]  /*1b50*/  LDC R37, c[0x3][R35+0x4] ;  /* 0x00c0010023257b82 */ /* 0x0002b00000000800 */
[----:B------:R1:W3:Y:S01]  /*1b60*/  LDC.64 R12, c[0x3][R35+0x8] ;  /* 0x00c00200230c7b82 */ /* 0x0002e20000000a00 */
[----:B0-----:R-:W-:-:S13]  /*1b70*/  ISETP.NE.U32.AND P0, PT, R38, RZ, PT ;  /* 0x000000ff2600720c */ /* 0x001fda0003f05070 */
[----:B-12---:R-:W-:Y:S05]  /*1b80*/  @!P0 BRA `(.L_x_29) ;  /* 0x00000000003c8947 */ /* 0x006fea0003800000 */
[----:B------:R-:W-:Y:S01]  /*1b90*/  FSETP.GEU.FTZ.AND P0, PT, |R31|, 9.9999997473787516356e-05, PT ;  /* 0x38d1b7171f00780b */ /* 0x000fe20003f1e200 */
[----:B------:R-:W-:-:S12]  /*1ba0*/  BSSY.RECONVERGENT B5, `(.L_x_30) ;  /* 0x000000c000057945 */ /* 0x000fd80003800200 */
[----:B---3--:R-:W-:Y:S01]  /*1bb0*/  @!P0 MOV R12, RZ ;  /* 0x000000ff000c8202 */ /* 0x008fe20000000f00 */
[----:B------:R-:W-:Y:S06]  /*1bc0*/  @!P0 BRA `(.L_x_31) ;  /* 0x0000000000248947 */ /* 0x000fec0003800000 */
[C---:B------:R-:W-:Y:S01]  /*1bd0*/  FMUL.FTZ R12, R31.reuse, 0.25 ;  /* 0x3e8000001f0c7820 */ /* 0x040fe20000410000 */
[----:B------:R-:W-:-:S04]  /*1be0*/  FSETP.GT.FTZ.AND P0, PT, |R31|, 8.50705917302346158658e+37, PT ;  /* 0x7e8000001f00780b */ /* 0x000fc80003f14200 */
[----:B------:R-:W-:Y:S01]  /*1bf0*/  FSEL R13, R12, R31, P0 ;  /* 0x0000001f0c0d7208 */ /* 0x000fe20000000000 */
[----:B------:R-:W-:-:S04]  /*1c00*/  FFMA.FTZ R12, R31, 9.9999997473787516356e-05, R16 ;  /* 0x38d1b7171f0c7823 */ /* 0x000fc80000010010 */
[----:B------:R-:W-:Y:S01]  /*1c10*/  FADD.FTZ R12, R37, -R12 ;  /* 0x8000000c250c7221 */ /* 0x000fe20000010000 */
[----:B------:R-:W0:Y:S03]  /*1c20*/  MUFU.RCP R13, R13 ;  /* 0x0000000d000d7308 */ /* 0x000e260000001000 */
[----:B------:R-:W-:-:S04]  /*1c30*/  @P0 FMUL.FTZ R12, R12, 0.25 ;  /* 0x3e8000000c0c0820 */ /* 0x000fc80000410000 */
[----:B0-----:R-:W-:-:S05]  /*1c40*/  FMUL.FTZ R12, R13, R12 ;  /* 0x0000000c0d0c7220 */ /* 0x001fca0000410000 */
[----:B------:R-:W-:-:S07]  /*1c50*/  FMNMX R12, RZ, R12, !PT ;  /* 0x0000000cff0c7209 */ /* 0x000fce0007800000 */
.L_x_31:
[----:B------:R-:W-:Y:S05]  /*1c60*/  BSYNC.RECONVERGENT B5 ;  /* 0x0000000000057941 */ /* 0x000fea0003800200 */
.L_x_30:
[----:B------:R-:W-:Y:S05]  /*1c70*/  BRA `(.L_x_32) ;  /* 0x0000000000947947 */ /* 0x000fea0003800000 */
.L_x_29:
[----:B------:R-:W0:Y:S01]  /*1c80*/  LDC R38, c[0x3][R35] ;  /* 0x00c0000023267b82 */ /* 0x000e220000000800 */
[----:B------:R-:W0:Y:S01]  /*1c90*/  LDCU UR6, c[0x0][0x398] ;  /* 0x00007300ff0677ac */ /* 0x000e220008000800 */
[----:B------:R-:W-:Y:S01]  /*1ca0*/  FFMA.FTZ R40, R31, 9.9999997473787516356e-05, R16 ;  /* 0x38d1b7171f287823 */ /* 0x000fe20000010010 */
[----:B------:R-:W-:Y:S01]  /*1cb0*/  FFMA.FTZ R39, R33, 9.9999997473787516356e-05, R14 ;  /* 0x38d1b71721277823 */ /* 0x000fe2000001000e */
[----:B------:R-:W-:Y:S02]  /*1cc0*/  BSSY.RECONVERGENT B5, `(.L_x_33) ;  /* 0x000001f000057945 */ /* 0x000fe40003800200 */
[----:B------:R-:W-:Y:S01]  /*1cd0*/  FADD.FTZ R40, R37, -R40 ;  /* 0x8000002825287221 */ /* 0x000fe20000010000 */
[----:B------:R-:W-:-:S03]  /*1ce0*/  FFMA.FTZ R37, R32, 9.9999997473787516356e-05, R19 ;  /* 0x38d1b71720257823 */ /* 0x000fc60000010013 */
[-C--:B------:R-:W-:Y:S01]  /*1cf0*/  FMUL.FTZ R41, R40, R40.reuse ;  /* 0x0000002828297220 */ /* 0x080fe20000410000 */
[----:B---3--:R-:W-:Y:S01]  /*1d00*/  FADD.FTZ R37, R12, -R37 ;  /* 0x800000250c257221 */ /* 0x008fe20000010000 */
[----:B------:R-:W-:Y:S01]  /*1d10*/  FMUL.FTZ R12, R31, R40 ;  /* 0x000000281f0c7220 */ /* 0x000fe20000410000 */
[----:B------:R-:W-:Y:S01]  /*1d20*/  FMUL.FTZ R40, R13, R13 ;  /* 0x0000000d0d287220 */ /* 0x000fe20000410000 */
[----:B0-----:R-:W-:-:S04]  /*1d30*/  FADD.FTZ R38, R38, UR6 ;  /* 0x0000000626267e21 */ /* 0x001fc80008010000 */
[----:B------:R-:W-:-:S04]  /*1d40*/  FADD.FTZ R38, R38, -R39 ;  /* 0x8000002726267221 */ /* 0x000fc80000010000 */
[-C--:B------:R-:W-:Y:S01]  /*1d50*/  FFMA.FTZ R39, R33, R38.reuse, R12 ;  /* 0x0000002621277223 */ /* 0x080fe2000001000c */
[----:B------:R-:W-:-:S03]  /*1d60*/  FFMA.FTZ R38, R38, R38, R41 ;  /* 0x0000002626267223 */ /* 0x000fc60000010029 */
[-C--:B------:R-:W-:Y:S01]  /*1d70*/  FFMA.FTZ R12, R32, R37.reuse, R39 ;  /* 0x00000025200c7223 */ /* 0x080fe20000010027 */
[----:B------:R-:W-:-:S04]  /*1d80*/  FFMA.FTZ R37, R37, R37, R38 ;  /* 0x0000002525257223 */ /* 0x000fc80000010026 */
[----:B------:R-:W-:-:S04]  /*1d90*/  FSETP.LT.FTZ.AND P0, PT, R12, RZ, PT ;  /* 0x000000ff0c00720b */ /* 0x000fc80003f11000 */
[----:B------:R-:W-:Y:S02]  /*1da0*/  SEL R13, RZ, 0xffffffff, !P0 ;  /* 0xffffffffff0d7807 */ /* 0x000fe40004000000 */
[----:B------:R-:W-:Y:S02]  /*1db0*/  FSETP.GEU.FTZ.AND P0, PT, R40, R37, PT ;  /* 0x000000252800720b */ /* 0x000fe40003f1e000 */
[----:B------:R-:W-:Y:S02]  /*1dc0*/  IADD3 R38, PT, PT, -R13, RZ, RZ ;  /* 0x000000ff0d267210 */ /* 0x000fe40007ffe1ff */
[----:B------:R-:W-:-:S04]  /*1dd0*/  SEL R13, RZ, 0x1, P0 ;  /* 0x00000001ff0d7807 */ /* 0x000fc80000000000 */
        /* <DEDUP_REMOVED lines=13> */
.L_x_34:
[----:B------:R-:W-:Y:S05]  /*1eb0*/  BSYNC.RECONVERGENT B5 ;  /* 0x0000000000057941 */ /* 0x000fea0003800200 */
.L_x_33:
[----:B------:R-:W-:-:S07]  /*1ec0*/  MOV R12, R13 ;  /* 0x0000000d000c7202 */ /* 0x000fce0000000f00 */
.L_x_32:
[----:B------:R-:W-:Y:S05]  /*1ed0*/  BSYNC.RECONVERGENT B2 ;  /* 0x0000000000027941 */ /* 0x000fea0003800200 */
.L_x_28:
[----:B------:R-:W-:Y:S01]  /*1ee0*/  FSETP.GT.FTZ.AND P0, PT, R12, RZ, PT ;  /* 0x000000ff0c00720b */ /* 0x000fe20003f14000 */
[----:B------:R-:W-:Y:S01]  /*1ef0*/  BSSY.RECONVERGENT B2, `(.L_x_35) ;  /* 0x000000c000027945 */ /* 0x000fe20003800200 */
[----:B------:R-:W-:-:S04]  /*1f00*/  IADD3 R38, PT, PT, R36, 0x1, RZ ;  /* 0x0000000124267810 */ /* 0x000fc80007ffe0ff */
[----:B------:R-:W-:-:S07]  /*1f10*/  ISETP.GT.AND P1, PT, R38, 0x3, PT ;  /* 0x000000032600780c */ /* 0x000fce0003f24270 */
[----:B------:R-:W-:Y:S06]  /*1f20*/  @!P0 BRA `(.L_x_36) ;  /* 0x0000000000208947 */ /* 0x000fec0003800000 */
[-C--:B------:R-:W-:Y:S01]  /*1f30*/  FFMA.FTZ R13, R31, R12.reuse, R16 ;  /* 0x0000000c1f0d7223 */ /* 0x080fe20000010010 */
[----:B------:R-:W-:-:S03]  /*1f40*/  FFMA.FTZ R36, R33, R12, R14 ;  /* 0x0000000c21247223 */ /* 0x000fc6000001000e */
[----:B------:R-:W-:Y:S01]  /*1f50*/  FMUL.FTZ R37, R13, R13 ;  /* 0x0000000d0d257220 */ /* 0x000fe20000410000 */
[----:B------:R-:W-:-:S03]  /*1f60*/  FFMA.FTZ R13, R32, R12, R19 ;  /* 0x0000000c200d7223 */ /* 0x000fc60000010013 */
[----:B------:R-:W-:-:S04]  /*1f70*/  FFMA.FTZ R36, R36, R36, R37 ;  /* 0x0000002424247223 */ /* 0x000fc80000010025 */
[----:B------:R-:W-:-:S05]  /*1f80*/  FFMA.FTZ R13, R13, R13, R36 ;  /* 0x0000000d0d0d7223 */ /* 0x000fca0000010024 */
[----:B------:R-:W-:-:S13]  /*1f90*/  FSETP.GEU.FTZ.AND P0, PT, R28, R13, PT ;  /* 0x0000000d1c00720b */ /* 0x000fda0003f1e000 */
[----:B------:R-:W-:-:S07]  /*1fa0*/  @!P0 MOV R12, RZ ;  /* 0x000000ff000c8202 */ /* 0x000fce0000000f00 */
.L_x_36:
[----:B------:R-:W-:Y:S05]  /*1fb0*/  BSYNC.RECONVERGENT B2 ;  /* 0x0000000000027941 */ /* 0x000fea0003800200 */
.L_x_35:
[----:B------:R-:W-:Y:S05]  /*1fc0*/  @P1 BRA `(.L_x_37) ;  /* 0x0000000000181947 */ /* 0x000fea0003800000 */
[----:B------:R-:W-:Y:S02]  /*1fd0*/  FSETP.NEU.FTZ.AND P0, PT, R12, RZ, PT ;  /* 0x000000ff0c00720b */ /* 0x000fe40003f1d000 */
[----:B------:R-:W-:Y:S02]  /*1fe0*/  IADD3 R35, PT, PT, R35, 0x28, RZ ;  /* 0x0000002823237810 */ /* 0x000fe40007ffe0ff */
[----:B------:R-:W-:-:S09]  /*1ff0*/  MOV R36, R38 ;  /* 0x0000002600247202 */ /* 0x000fd20000000f00 */
[----:B------:R-:W-:Y:S05]  /*2000*/  @!P0 BRA `(.L_x_38) ;  /* 0xfffffff800c88947 */ /* 0x000fea000383ffff */
[----:B------:R-:W-:Y:S01]  /*2010*/  PLOP3.LUT P0, PT, P0, PT, PT, 0x8, 0x80 ;  /* 0x000000000080781c */ /* 0x000fe2000070e170 */
[----:B------:R-:W-:-:S12]  /*2020*/  BRA `(.L_x_39) ;  /* 0x0000000000047947 */ /* 0x000fd80003800000 */
.L_x_37:
[----:B------:R-:W-:-:S13]  /*2030*/  FSETP.EQ.FTZ.AND P0, PT, R12, RZ, PT ;  /* 0x000000ff0c00720b */ /* 0x000fda0003f12000 */
.L_x_39:
[----:B------:R-:W-:Y:S05]  /*2040*/  BSYNC.RECONVERGENT B3 ;  /* 0x0000000000037941 */ /* 0x000fea0003800200 */
.L_x_27:
[----:B------:R-:W-:Y:S05]  /*2050*/  @!P0 BRA `(.L_x_26) ;  /* 0x0000000800048947 */ /* 0x000fea0003800000 */
[----:B------:R-:W-:Y:S01]  /*2060*/  FADD.FTZ R31, R22, R31 ;  /* 0x0000001f161f7221 */ /* 0x000fe20000010000 */
[----:B------:R-:W-:Y:S01]  /*2070*/  FADD.FTZ R33, R24, R33 ;  /* 0x0000002118217221 */ /* 0x000fe20000010000 */
[----:B------:R-:W-:Y:S01]  /*2080*/  FADD.FTZ R32, R25, R32 ;  /* 0x0000002019207221 */ /* 0x000fe20000010000 */
[----:B------:R-:W-:Y:S01]  /*2090*/  FMUL.FTZ R10, R10, 0.30000001192092895508 ;  /* 0x3e99999a0a0a7820 */ /* 0x000fe20000410000 */
[----:B------:R-:W-:Y:S01]  /*20a0*/  FMUL.FTZ R12, R31, R31 ;  /* 0x0000001f1f0c7220 */ /* 0x000fe20000410000 */
[----:B------:R-:W-:Y:S03]  /*20b0*/  BSSY.RECONVERGENT B2, `(.L_x_40) ;  /* 0x0000076000027945 */ /* 0x000fe60003800200 */
[----:B------:R-:W-:-:S04]  /*20c0*/  FFMA.FTZ R13, R33, R33, R12 ;  /* 0x00000021210d7223 */ /* 0x000fc8000001000c */
[----:B------:R-:W-:-:S04]  /*20d0*/  FFMA.FTZ R13, R32, R32, R13 ;  /* 0x00000020200d7223 */ /* 0x000fc8000001000d */
[----:B------:R-:W0:Y:S02]  /*20e0*/  MUFU.RSQ R12, R13 ;  /* 0x0000000d000c7308 */ /* 0x000e240000001400 */
[-C--:B0-----:R-:W-:Y:S01]  /*20f0*/  FMUL.FTZ R28, R31, R12.reuse ;  /* 0x0000000c1f1c7220 */ /* 0x081fe20000410000 */
[-C--:B------:R-:W-:Y:S01]  /*2100*/  FMUL.FTZ R36, R33, R12.reuse ;  /* 0x0000000c21247220 */ /* 0x080fe20000410000 */
[----:B------:R-:W-:Y:S01]  /*2110*/  FMUL.FTZ R32, R32, R12 ;  /* 0x0000000c20207220 */ /* 0x000fe20000410000 */
[----:B------:R-:W-:Y:S01]  /*2120*/  FMUL.FTZ R12, R11, 0.30000001192092895508 ;  /* 0x3e99999a0b0c7820 */ /* 0x000fe20000410000 */
[----:B------:R-:W-:Y:S01]  /*2130*/  FMUL.FTZ R31, R28, R29 ;  /* 0x0000001d1c1f7220 */ /* 0x000fe20000410000 */
[----:B------:R-:W-:Y:S01]  /*2140*/  FMNMX.FTZ R29, R34, 1, PT ;  /* 0x3f800000221d7809 */ /* 0x000fe20003810000 */
[----:B------:R-:W-:Y:S01]  /*2150*/  FMUL.FTZ R11, R2, 0.30000001192092895508 ;  /* 0x3e99999a020b7820 */ /* 0x000fe20000410000 */
[----:B------:R-:W-:Y:S01]  /*2160*/  FMUL.FTZ R2, R3, 0.30000001192092895508 ;  /* 0x3e99999a03027820 */ /* 0x000fe20000410000 */
[----:B------:R-:W-:-:S02]  /*2170*/  FFMA.FTZ R31, R36, R30, R31 ;  /* 0x0000001e241f7223 */ /* 0x000fc4000001001f */
[C---:B------:R-:W-:Y:S01]  /*2180*/  FFMA.FTZ R4, R29.reuse, R10, R4 ;  /* 0x0000000a1d047223 */ /* 0x040fe20000010004 */
[C---:B------:R-:W-:Y:S01]  /*2190*/  FFMA.FTZ R5, R29.reuse, R12, R5 ;  /* 0x0000000c1d057223 */ /* 0x040fe20000010005 */
[C---:B------:R-:W-:Y:S01]  /*21a0*/  FFMA.FTZ R6, R29.reuse, R11, R6 ;  /* 0x0000000b1d067223 */ /* 0x040fe20000010006 */
[----:B------:R-:W-:Y:S01]  /*21b0*/  FFMA.FTZ R7, R29, R2, R7 ;  /* 0x000000021d077223 */ /* 0x000fe20000010007 */
[----:B------:R-:W-:-:S04]  /*21c0*/  FFMA.FTZ R31, R32, R0, R31 ;  /* 0x00000000201f7223 */ /* 0x000fc8000001001f */
[----:B------:R-:W-:Y:S01]  /*21d0*/  FADD.FTZ.SAT R31, RZ, R31 ;  /* 0x0000001fff1f7221 */ /* 0x000fe20000012000 */
[----:B------:R0:W-:Y:S04]  /*21e0*/  STL.128 [R26], R4 ;  /* 0x000000041a007387 */ /* 0x0001e80000100c00 */
[----:B------:R-:W-:-:S13]  /*21f0*/  FSETP.NEU.FTZ.AND P0, PT, R31, 1, PT ;  /* 0x3f8000001f00780b */ /* 0x000fda0003f1d000 */
[----:B------:R-:W-:Y:S01]  /*2200*/  @!P0 MOV R3, 0x3f800000 ;  /* 0x3f80000000038802 */ /* 0x000fe20000000f00 */
[----:B0-----:R-:W-:Y:S06]  /*2210*/  @!P0 BRA `(.L_x_41) ;  /* 0x00000004007c8947 */ /* 0x001fec0003800000 */
[----:B------:R-:W-:-:S13]  /*2220*/  FSETP.GTU.FTZ.AND P0, PT, |R31|, +INF , PT ;  /* 0x7f8000001f00780b */ /* 0x000fda0003f1c200 */
[----:B------:R-:W-:Y:S05]  /*2230*/  @P0 BRA `(.L_x_42) ;  /* 0x0000000400700947 */ /* 0x000fea0003800000 */
[----:B------:R-:W-:-:S13]  /*2240*/  FSETP.NEU.FTZ.AND P0, PT, R31, +INF , PT ;  /* 0x7f8000001f00780b */ /* 0x000fda0003f1d000 */
[----:B------:R-:W-:Y:S01]  /*2250*/  @!P0 MOV R3, 0x7f800000 ;  /* 0x7f80000000038802 */ /* 0x000fe20000000f00 */
[----:B------:R-:W-:Y:S06]  /*2260*/  @!P0 BRA `(.L_x_41) ;  /* 0x0000000400688947 */ /* 0x000fec0003800000 */
[----:B------:R-:W-:-:S13]  /*2270*/  FSETP.NEU.FTZ.AND P0, PT, R31, RZ, PT ;  /* 0x000000ff1f00720b */ /* 0x000fda0003f1d000 */
[----:B------:R-:W-:Y:S01]  /*2280*/  @!P0 MOV R3, RZ ;  /* 0x000000ff00038202 */ /* 0x000fe20000000f00 */
[----:B------:R-:W-:Y:S06]  /*2290*/  @!P0 BRA `(.L_x_41) ;  /* 0x00000004005c8947 */ /* 0x000fec0003800000 */
[C---:B------:R-:W-:Y:S01]  /*22a0*/  FSETP.NEU.FTZ.AND P0, PT, R31.reuse, -INF , PT ;  /* 0xff8000001f00780b */ /* 0x040fe20003f1d000 */
[----:B------:R-:W-:-:S12]  /*22b0*/  FADD.FTZ R29, |R31|, -RZ ;  /* 0x800000ff1f1d7221 */ /* 0x000fd80000010200 */
[----:B------:R-:W-:Y:S01]  /*22c0*/  @!P0 FADD.FTZ R3, -R31, -RZ ;  /* 0x800000ff1f038221 */ /* 0x000fe20000010100 */
[----:B------:R-:W-:Y:S06]  /*22d0*/  @!P0 BRA `(.L_x_41) ;  /* 0x00000004004c8947 */ /* 0x000fec0003800000 */
[----:B------:R-:W-:Y:S01]  /*22e0*/  LOP3.LUT R0, R29, 0x807fffff, RZ, 0xc0, !PT ;  /* 0x807fffff1d007812 */ /* 0x000fe200078ec0ff */
[----:B------:R-:W-:-:S03]  /*22f0*/  HFMA2 R28, -RZ, RZ, 0.88671875, -10224 ;  /* 0x3b18f0feff1c7431 */ /* 0x000fc600000001ff */
[----:B------:R-:W-:-:S04]  /*2300*/  LOP3.LUT R0, R0, 0x3f800000, RZ, 0xfc, !PT ;  /* 0x3f80000000007812 */ /* 0x000fc800078efcff */
[----:B------:R-:W-:-:S13]  /*2310*/  FSETP.GT.FTZ.AND P0, PT, R0, 1.4142135381698608398, PT ;  /* 0x3fb504f30000780b */ /* 0x000fda0003f14000 */
[----:B------:R-:W-:-:S04]  /*2320*/  @P0 FMUL.FTZ R0, R0, 0.5 ;  /* 0x3f00000000000820 */ /* 0x000fc80000410000 */
[C---:B------:R-:W-:Y:S01]  /*2330*/  FADD.FTZ R2, R0.reuse, 1 ;  /* 0x3f80000000027421 */ /* 0x040fe20000010000 */
[----:B------:R-:W-:-:S04]  /*2340*/  FADD.FTZ R0, R0, -1 ;  /* 0xbf80000000007421 */ /* 0x000fc80000010000 */
[C---:B------:R-:W-:Y:S01]  /*2350*/  FADD.FTZ R3, R0.reuse, R0 ;  /* 0x0000000000037221 */ /* 0x040fe20000010000 */
[----:B------:R-:W0:Y:S01]  /*2360*/  MUFU.RCP R2, R2 ;  /* 0x0000000200027308 */ /* 0x000e220000001000 */
[----:B------:R-:W-:-:S05]  /*2370*/  LOP3.LUT R11, R0, 0xfffff000, RZ, 0xc0, !PT ;  /* 0xfffff000000b7812 */ /* 0x000fca00078ec0ff */
[----:B------:R-:W-:Y:S01]  /*2380*/  FADD.FTZ R13, R0, -R11 ;  /* 0x8000000b000d7221 */ /* 0x000fe20000010000 */
[----:B0-----:R-:W-:-:S04]  /*2390*/  FMUL.FTZ R3, R3, R2 ;  /* 0x0000000203037220 */ /* 0x001fc80000410000 */
[C---:B------:R-:W-:Y:S01]  /*23a0*/  FMUL.FTZ R7, R3.reuse, R3 ;  /* 0x0000000303077220 */ /* 0x040fe20000410000 */
[----:B------:R-:W-:-:S05]  /*23b0*/  LOP3.LUT R12, R3, 0xfffff000, RZ, 0xc0, !PT ;  /* 0xfffff000030c7812 */ /* 0x000fca00078ec0ff */
[----:B------:R-:W-:Y:S01]  /*23c0*/  FADD.FTZ R10, R0, -R12 ;  /* 0x8000000c000a7221 */ /* 0x000fe20000010000 */
[----:B------:R-:W-:-:S03]  /*23d0*/  FFMA.FTZ R0, R7, R28, 0.01249298732727766037 ;  /* 0x3c4caf6307007423 */ /* 0x000fc6000001001c */
[----:B------:R-:W-:Y:S01]  /*23e0*/  FADD.FTZ R10, R10, R10 ;  /* 0x0000000a0a0a7221 */ /* 0x000fe20000010000 */
[----:B------:R-:W-:-:S03]  /*23f0*/  FFMA.FTZ R0, R7, R0, 0.083333469927310943604 ;  /* 0x3daaaabd07007423 */ /* 0x000fc60000010000 */
[----:B------:R-:W-:Y:S01]  /*2400*/  FFMA.FTZ R11, R11, -R12, R10 ;  /* 0x8000000c0b0b7223 */ /* 0x000fe2000001000a */
[----:B------:R-:W-:Y:S01]  /*2410*/  FMUL.FTZ R10, R7, R0 ;  /* 0x00000000070a7220 */ /* 0x000fe20000410000 */
[----:B------:R-:W-:Y:S02]  /*2420*/  SHF.R.S32.HI R0, RZ, 0x17, R29 ;  /* 0x00000017ff007819 */ /* 0x000fe4000001141d */
[----:B------:R-:W-:Y:S01]  /*2430*/  FFMA.FTZ R11, -R12, R13, R11 ;  /* 0x0000000d0c0b7223 */ /* 0x000fe2000001010b */
[----:B------:R-:W-:Y:S01]  /*2440*/  FMUL.FTZ R10, R3, R10 ;  /* 0x0000000a030a7220 */ /* 0x000fe20000410000 */
[----:B------:R-:W-:Y:S02]  /*2450*/  LOP3.LUT R7, R0, 0xff, RZ, 0xc0, !PT ;  /* 0x000000ff00077812 */ /* 0x000fe400078ec0ff */
[----:B------:R-:W-:Y:S02]  /*2460*/  FMUL.FTZ R11, R2, R11 ;  /* 0x0000000b020b7220 */ /* 0x000fe40000410000 */
[----:B------:R-:W-:-:S02]  /*2470*/  IADD3 R0, PT, PT, R7, -0x7f, RZ ;  /* 0xffffff8107007810 */ /* 0x000fc40007ffe0ff */
[----:B------:R-:W-:Y:S01]  /*2480*/  FADD.FTZ R3, R12, R11 ;  /* 0x0000000b0c037221 */ /* 0x000fe20000010000 */
[----:B------:R-:W-:-:S03]  /*2490*/  @P0 IADD3 R0, PT, PT, R7, -0x7e, RZ ;  /* 0xffffff8207000810 */ /* 0x000fc60007ffe0ff */
[--C-:B------:R-:W-:Y:S01]  /*24a0*/  FADD.FTZ R2, R10, R3.reuse ;  /* 0x000000030a027221 */ /* 0x100fe20000010000 */
[----:B------:R-:W-:Y:S01]  /*24b0*/  FADD.FTZ R12, -R12, R3 ;  /* 0x000000030c0c7221 */ /* 0x000fe20000010100 */
[----:B------:R-:W-:Y:S02]  /*24c0*/  I2FP.F32.S32 R0, R0 ;  /* 0x0000000000007245 */ /* 0x000fe40000201400 */
[----:B------:R-:W-:Y:S01]  /*24d0*/  FADD.FTZ R3, R3, -R2 ;  /* 0x8000000203037221 */ /* 0x000fe20000010000 */
[----:B------:R-:W-:-:S03]  /*24e0*/  FADD.FTZ R12, R11, -R12 ;  /* 0x8000000c0b0c7221 */ /* 0x000fc60000010000 */
[----:B------:R-:W-:Y:S01]  /*24f0*/  FADD.FTZ R3, R10, R3 ;  /* 0x000000030a037221 */ /* 0x000fe20000010000 */
[C---:B------:R-:W-:Y:S01]  /*2500*/  FMUL.FTZ R10, R0.reuse, 0.693145751953125 ;  /* 0x3f317200000a7820 */ /* 0x040fe20000410000 */
[----:B------:R-:W-:Y:S02]  /*2510*/  FMUL.FTZ R0, R0, 1.428606765330187045e-06 ;  /* 0x35bfbe8e00007820 */ /* 0x000fe40000410000 */
[----:B------:R-:W-:-:S04]  /*2520*/  FADD.FTZ R3, R12, R3 ;  /* 0x000000030c037221 */ /* 0x000fc80000010000 */
[----:B------:R-:W-:-:S04]  /*2530*/  FADD.FTZ R7, R2, R3 ;  /* 0x0000000302077221 */ /* 0x000fc80000010000 */
[----:B------:R-:W-:Y:S01]  /*2540*/  FADD.FTZ R11, R7, R10 ;  /* 0x0000000a070b7221 */ /* 0x000fe20000010000 */
[----:B------:R-:W-:-:S03]  /*2550*/  FADD.FTZ R2, R2, -R7 ;  /* 0x8000000702027221 */ /* 0x000fc60000010000 */
[----:B------:R-:W-:Y:S01]  /*2560*/  FADD.FTZ R10, R10, -R11 ;  /* 0x8000000b0a0a7221 */ /* 0x000fe20000010000 */
[----:B------:R-:W-:-:S03]  /*2570*/  FADD.FTZ R2, R3, R2 ;  /* 0x0000000203027221 */ /* 0x000fc60000010000 */
[----:B------:R-:W-:-:S04]  /*2580*/  FADD.FTZ R7, R7, R10 ;  /* 0x0000000a07077221 */ /* 0x000fc80000010000 */
[----:B------:R-:W-:-:S04]  /*2590*/  FADD.FTZ R7, R2, R7 ;  /* 0x0000000702077221 */ /* 0x000fc80000010000 */
[----:B------:R-:W-:-:S04]  /*25a0*/  FADD.FTZ R0, R0, R7 ;  /* 0x0000000700007221 */ /* 0x000fc80000010000 */
[----:B------:R-:W-:-:S04]  /*25b0*/  FADD.FTZ R2, R11, R0 ;  /* 0x000000000b027221 */ /* 0x000fc80000010000 */
[C-C-:B------:R-:W-:Y:S01]  /*25c0*/  FFMA.FTZ R3, R2.reuse, -4097, R2.reuse ;  /* 0xc580080002037823 */ /* 0x140fe20000010002 */
[C---:B------:R-:W-:Y:S01]  /*25d0*/  FMUL.FTZ R10, R2.reuse, 50 ;  /* 0x42480000020a7820 */ /* 0x040fe20000410000 */
[----:B------:R-:W-:Y:S02]  /*25e0*/  FADD.FTZ R11, R11, -R2 ;  /* 0x800000020b0b7221 */ /* 0x000fe40000010000 */
[----:B------:R-:W-:Y:S02]  /*25f0*/  FFMA.FTZ R3, R2, 4097, R3 ;  /* 0x4580080002037823 */ /* 0x000fe40000010003 */
[----:B------:R-:W-:Y:S02]  /*2600*/  FADD.FTZ R11, R0, R11 ;  /* 0x0000000b000b7221 */ /* 0x000fe40000010000 */
[----:B------:R-:W-:Y:S01]  /*2610*/  FADD.FTZ R7, R2, -R3 ;  /* 0x8000000302077221 */ /* 0x000fe20000010000 */
[----:B------:R-:W-:Y:S01]  /*2620*/  FFMA.FTZ R12, R3, 50, -R10 ;  /* 0x42480000030c7823 */ /* 0x000fe2000001080a */
[----:B------:R-:W-:Y:S01]  /*2630*/  FMUL.FTZ R2, RZ, R2 ;  /* 0x00000002ff027220 */ /* 0x000fe20000410000 */
[----:B------:R-:W-:-:S02]  /*2640*/  FMUL.FTZ R11, R11, 50 ;  /* 0x424800000b0b7820 */ /* 0x000fc40000410000 */
[----:B------:R-:W-:Y:S02]  /*2650*/  FFMA.FTZ R0, R7, 50, R12 ;  /* 0x4248000007007823 */ /* 0x000fe4000001000c */
[----:B------:R-:W-:Y:S02]  /*2660*/  FADD.FTZ R11, R2, R11 ;  /* 0x0000000b020b7221 */ /* 0x000fe40000010000 */
[----:B------:R-:W-:-:S04]  /*2670*/  FFMA.FTZ R0, RZ, R3, R0 ;  /* 0x00000003ff007223 */ /* 0x000fc80000010000 */
[----:B------:R-:W-:-:S04]  /*2680*/  FFMA.FTZ R0, RZ, R7, R0 ;  /* 0x00000007ff007223 */ /* 0x000fc80000010000 */
[----:B------:R-:W-:-:S04]  /*2690*/  FADD.FTZ R11, R0, R11 ;  /* 0x0000000b000b7221 */ /* 0x000fc80000010000 */
[----:B------:R-:W-:-:S04]  /*26a0*/  FADD.FTZ R3, R10, R11 ;  /* 0x0000000b0a037221 */ /* 0x000fc80000010000 */
[----:B------:R-:W-:Y:S01]  /*26b0*/  FADD.FTZ R10, R10, -R3 ;  /* 0x800000030a0a7221 */ /* 0x000fe20000010000 */
[----:B------:R-:W-:-:S03]  /*26c0*/  ISETP.NE.AND P0, PT, R3, 0x42b17218, PT ;  /* 0x42b172180300780c */ /* 0x000fc60003f05270 */
[----:B------:R-:W-:-:S10]  /*26d0*/  FADD.FTZ R10, R11, R10 ;  /* 0x0000000a0b0a7221 */ /* 0x000fd40000010000 */
[----:B------:R-:W-:-:S04]  /*26e0*/  @!P0 MOV R3, 0x42b17217 ;  /* 0x42b1721700038802 */ /* 0x000fc80000000f00 */
[C---:B------:R-:W-:Y:S01]  /*26f0*/  FSETP.GEU.FTZ.AND P2, PT, R3.reuse, -105, PT ;  /* 0xc2d200000300780b */ /* 0x040fe20003f5e000 */
[C---:B------:R-:W-:Y:S01]  /*2700*/  FMUL.FTZ R0, R3.reuse, 1.4426950216293334961 ;  /* 0x3fb8aa3b03007820 */ /* 0x040fe20000410000 */
[----:B------:R-:W-:-:S05]  /*2710*/  FSETP.GT.FTZ.AND P1, PT, R3, 105, PT ;  /* 0x42d200000300780b */ /* 0x000fca0003f34000 */
[----:B------:R-:W0:Y:S02]  /*2720*/  FRND.FTZ.TRUNC R0, R0 ;  /* 0x0000000000007307 */ /* 0x000e24000021d000 */
[----:B0-----:R-:W-:-:S06]  /*2730*/  FFMA.FTZ R7, R0, -0.693145751953125, R3 ;  /* 0xbf31720000077823 */ /* 0x001fcc0000010003 */
[----:B------:R0:W-:Y:S01]  /*2740*/  MUFU.EX2 R2, R0 ;  /* 0x0000000000027308 */ /* 0x0001e20000000800 */
[----:B------:R-:W-:-:S04]  /*2750*/  FFMA.FTZ R7, R0, -1.428606765330187045e-06, R7 ;  /* 0xb5bfbe8e00077823 */ /* 0x000fc80000010007 */
[----:B------:R-:W-:Y:S01]  /*2760*/  FMUL.FTZ R7, R7, 1.4426950216293334961 ;  /* 0x3fb8aa3b07077820 */ /* 0x000fe20000410000 */
[----:B0-----:R-:W-:Y:S01]  /*2770*/  MOV R0, R10 ;  /* 0x0000000a00007202 */ /* 0x001fe20000000f00 */
[----:B------:R-:W-:-:S04]  /*2780*/  @!P0 FADD.FTZ R0, R10, 7.62939453125e-06 ;  /* 0x370000000a008421 */ /* 0x000fc80000010000 */
[----:B------:R-:W0:Y:S02]  /*2790*/  MUFU.EX2 R7, R7 ;  /* 0x0000000700077308 */ /* 0x000e240000000800 */
[----:B0-----:R-:W-:-:S05]  /*27a0*/  FMUL.FTZ R2, R7, R2 ;  /* 0x0000000207027220 */ /* 0x001fca0000410000 */
[----:B------:R-:W-:-:S04]  /*27b0*/  FSEL R2, R2, RZ, P2 ;  /* 0x000000ff02027208 */ /* 0x000fc80001000000 */
[----:B------:R-:W-:-:S04]  /*27c0*/  FSEL R3, R2, +INF , !P1 ;  /* 0x7f80000002037808 */ /* 0x000fc80004800000 */
[----:B------:R-:W-:-:S13]  /*27d0*/  FSETP.NEU.FTZ.AND P1, PT, R3, +INF , PT ;  /* 0x7f8000000300780b */ /* 0x000fda0003f3d000 */
[----:B------:R-:W-:Y:S01]  /*27e0*/  @P1 FFMA.FTZ R3, R3, R0, R3 ;  /* 0x0000000003031223 */ /* 0x000fe20000010003 */
[----:B------:R-:W-:Y:S06]  /*27f0*/  BRA `(.L_x_41) ;  /* 0x0000000000047947 */ /* 0x000fec0003800000 */
.L_x_42:
[----:B------:R-:W-:-:S07]  /*2800*/  FADD.FTZ R3, R31, 50 ;  /* 0x424800001f037421 */ /* 0x000fce0000010000 */
.L_x_41:
[----:B------:R-:W-:Y:S05]  /*2810*/  BSYNC.RECONVERGENT B2 ;  /* 0x0000000000027941 */ /* 0x000fea0003800200 */
.L_x_40:
[C---:B------:R-:W-:Y:S01]  /*2820*/  FFMA.FTZ R4, R3.reuse, 0.80000001192092895508, R4 ;  /* 0x3f4ccccd03047823 */ /* 0x040fe20000010004 */
[C---:B------:R-:W-:Y:S01]  /*2830*/  FFMA.FTZ R5, R3.reuse, 0.80000001192092895508, R5 ;  /* 0x3f4ccccd03057823 */ /* 0x040fe20000010005 */
[----:B------:R-:W-:-:S04]  /*2840*/  FFMA.FTZ R3, R3, 0.80000001192092895508, R6 ;  /* 0x3f4ccccd03037823 */ /* 0x000fc80000010006 */
[----:B------:R0:W-:Y:S04]  /*2850*/  STL.64 [R26], R4 ;  /* 0x000000041a007387 */ /* 0x0001e80000100a00 */
[----:B------:R0:W-:Y:S02]  /*2860*/  STL [R26+0x8], R3 ;  /* 0x000008031a007387 */ /* 0x0001e40000100800 */
.L_x_26:
[----:B------:R-:W-:Y:S05]  /*2870*/  BSYNC.RECONVERGENT B4 ;  /* 0x0000000000047941 */ /* 0x000fea0003800200 */
.L_x_25:
[----:B------:R-:W-:Y:S01]  /*2880*/  FADD.FTZ R21, R21, R21 ;  /* 0x0000001515157221 */ /* 0x000fe20000010000 */
[----:B------:R-:W-:Y:S01]  /*2890*/  FADD.FTZ R23, R23, R23 ;  /* 0x0000001717177221 */ /* 0x000fe20000010000 */
[----:B------:R-:W-:Y:S02]  /*28a0*/  FADD.FTZ R20, R20, R20 ;  /* 0x0000001414147221 */ /* 0x000fe40000010000 */
[C---:B------:R-:W-:Y:S01]  /*28b0*/  FFMA.FTZ R21, R27.reuse, R21, -R22 ;  /* 0x000000151b157223 */ /* 0x040fe20000010816 */
[C---:B------:R-:W-:Y:S01]  /*28c0*/  FFMA.FTZ R23, R27.reuse, R23, -R24 ;  /* 0x000000171b177223 */ /* 0x040fe20000010818 */
[----:B------:R-:W-:Y:S02]  /*28d0*/  FFMA.FTZ R20, R27, R20, -R25 ;  /* 0x000000141b147223 */ /* 0x000fe40000010819 */
[----:B------:R-:W-:-:S04]  /*28e0*/  FMUL.FTZ R0, R21, R21 ;  /* 0x0000001515007220 */ /* 0x000fc80000410000 */
[----:B0-----:R-:W-:-:S04]  /*28f0*/  FFMA.FTZ R3, R23, R23, R0 ;  /* 0x0000001717037223 */ /* 0x001fc80000010000 */
[----:B------:R-:W-:-:S04]  /*2900*/  FFMA.FTZ R3, R20, R20, R3 ;  /* 0x0000001414037223 */ /* 0x000fc80000010003 */
[----:B------:R-:W0:Y:S02]  /*2910*/  MUFU.RSQ R0, R3 ;  /* 0x0000000300007308 */ /* 0x000e240000001400 */
[-C--:B0-----:R-:W-:Y:S01]  /*2920*/  FMUL.FTZ R5, R23, R0.reuse ;  /* 0x0000000017057220 */ /* 0x081fe20000410000 */
[-C--:B------:R-:W-:Y:S01]  /*2930*/  FMUL.FTZ R7, R21, R0.reuse ;  /* 0x0000000015077220 */ /* 0x080fe20000410000 */
[----:B------:R-:W-:Y:S02]  /*2940*/  FMUL.FTZ R0, R20, R0 ;  /* 0x0000000014007220 */ /* 0x000fe40000410000 */
[----:B------:R-:W-:Y:S01]  /*2950*/  FFMA.FTZ R4, R5, 9.9999997473787516356e-05, R14 ;  /* 0x38d1b71705047823 */ /* 0x000fe2000001000e */
[----:B------:R-:W-:Y:S01]  /*2960*/  FFMA.FTZ R6, R7, 9.9999997473787516356e-05, R16 ;  /* 0x38d1b71707067823 */ /* 0x000fe20000010010 */
[----:B------:R-:W-:-:S07]  /*2970*/  FFMA.FTZ R13, R0, 9.9999997473787516356e-05, R19 ;  /* 0x38d1b717000d7823 */ /* 0x000fce0000010013 */
.L_x_22:
[----:B------:R-:W-:Y:S05]  /*2980*/  BSYNC.RECONVERGENT B1 ;  /* 0x0000000000017941 */ /* 0x000fea0003800200 */
.L_x_21:
[----:B------:R-:W-:-:S04]  /*2990*/  IADD3 R18, PT, PT, R18, 0x1, RZ ;  /* 0x0000000112127810 */ /* 0x000fc80007ffe0ff */
[C---:B------:R-:W-:Y:S02]  /*29a0*/  ISETP.NE.U32.AND P0, PT, R18.reuse, R17, PT ;  /* 0x000000111200720c */ /* 0x040fe40003f05070 */
[----:B------:R-:W-:-:S13]  /*29b0*/  ISETP.LT.U32.AND P1, PT, R18, 0x5, PT ;  /* 0x000000051200780c */ /* 0x000fda0003f21070 */
[----:B------:R-:W-:Y:S05]  /*29c0*/  @!P0 BRA P1, `(.L_x_43) ;  /* 0xffffffdc00288947 */ /* 0x000fea000083ffff */
[----:B------:R-:W-:Y:S05]  /*29d0*/  BSYNC.RECONVERGENT B0 ;  /* 0x0000000000007941 */ /* 0x000fea0003800200 */
.L_x_0:
[----:B------:R-:W-:Y:S01]  /*29e0*/  IADD3 R2, PT, PT, R17, -0x1, RZ ;  /* 0xffffffff11027810 */ /* 0x000fe20007ffe0ff */
[----:B------:R-:W-:Y:S03]  /*29f0*/  BSSY.RECONVERGENT B0, `(.L_x_44) ;  /* 0x0000055000007945 */ /* 0x000fe60003800200 */
[----:B------:R-:W-:-:S13]  /*2a00*/  ISETP.GT.AND P0, PT, R2, RZ, PT ;  /* 0x000000ff0200720c */ /* 0x000fda0003f04270 */
[----:B------:R-:W-:Y:S05]  /*2a10*/  @!P0 BRA `(.L_x_45) ;  /* 0x0000000400488947 */ /* 0x000fea0003800000 */
[C---:B------:R-:W-:Y:S01]  /*2a20*/  ISETP.GT.AND P0, PT, R2.reuse, RZ, PT ;  /* 0x000000ff0200720c */ /* 0x040fe20003f04270 */
[----:B------:R-:W-:Y:S01]  /*2a30*/  BSSY.RELIABLE B1, `(.L_x_46) ;  /* 0x0000045000017945 */ /* 0x000fe20003800100 */
[----:B------:R-:W-:-:S11]  /*2a40*/  LEA R0, R2, R1, 0x4 ;  /* 0x0000000102007211 */ /* 0x000fd600078e20ff */
[----:B------:R-:W-:Y:S05]  /*2a50*/  @!P0 BRA `(.L_x_47) ;  /* 0x0000000400088947 */ /* 0x000fea0003800000 */
[----:B------:R-:W-:Y:S01]  /*2a60*/  ISETP.GT.AND P1, PT, R2, 0x3, PT ;  /* 0x000000030200780c */ /* 0x000fe20003f24270 */
[----:B------:R-:W-:Y:S01]  /*2a70*/  BSSY.RECONVERGENT B2, `(.L_x_48) ;  /* 0x0000027000027945 */ /* 0x000fe20003800200 */
[----:B------:R-:W-:-:S11]  /*2a80*/  PLOP3.LUT P0, PT, PT, PT, PT, 0x80, 0x8 ;  /* 0x000000000008781c */ /* 0x000fd60003f0f070 */
[----:B------:R-:W-:Y:S05]  /*2a90*/  @!P1 BRA `(.L_x_49) ;  /* 0x0000000000909947 */ /* 0x000fea0003800000 */
[----:B------:R-:W-:-:S13]  /*2aa0*/  PLOP3.LUT P0, PT, PT, PT, PT, 0x8, 0x80 ;  /* 0x000000000080781c */ /* 0x000fda0003f0e170 */
.L_x_50:
[----:B------:R-:W2:Y:S04]  /*2ab0*/  LDL.128 R4, [R0+-0x10] ;  /* 0xfffff00000047983 */ /* 0x000ea80000100c00 */
[----:B------:R-:W2:Y:S04]  /*2ac0*/  LDL.128 R12, [R0] ;  /* 0x00000000000c7983 */ /* 0x000ea80000100c00 */
[----:B------:R-:W3:Y:S01]  /*2ad0*/  LDL.128 R16, [R0+-0x30] ;  /* 0xffffd00000107983 */ /* 0x000ee20000100c00 */
[----:B--2---:R-:W-:Y:S01]  /*2ae0*/  FFMA.FTZ R4, R12, 0.80000001192092895508, R4 ;  /* 0x3f4ccccd0c047823 */ /* 0x004fe20000010004 */
[----:B------:R-:W-:Y:S01]  /*2af0*/  FFMA.FTZ R5, R13, 0.80000001192092895508, R5 ;  /* 0x3f4ccccd0d057823 */ /* 0x000fe20000010005 */
[----:B------:R-:W-:Y:S01]  /*2b00*/  FFMA.FTZ R6, R14, 0.80000001192092895508, R6 ;  /* 0x3f4ccccd0e067823 */ /* 0x000fe20000010006 */
[----:B------:R-:W-:-:S02]  /*2b10*/  FFMA.FTZ R7, R15, 0.80000001192092895508, R7 ;  /* 0x3f4ccccd0f077823 */ /* 0x000fc40000010007 */
[----:B------:R-:W2:Y:S04]  /*2b20*/  LDL.128 R12, [R0+-0x20] ;  /* 0xffffe000000c7983 */ /* 0x000ea80000100c00 */
[----:B------:R3:W-:Y:S04]  /*2b30*/  STL.128 [R0+-0x10], R4 ;  /* 0xfffff00400007387 */ /* 0x0007e80000100c00 */
[----:B------:R-:W4:Y:S04]  /*2b40*/  LDL.64 R10, [R0+-0x10] ;  /* 0xfffff000000a7983 */ /* 0x000f280000100a00 */
[----:B------:R-:W5:Y:S01]  /*2b50*/  LDL R3, [R0+-0x8] ;  /* 0xfffff80000037983 */ /* 0x000f620000100800 */
[----:B--2---:R-:W-:Y:S01]  /*2b60*/  FFMA.FTZ R15, R7, 0.80000001192092895508, R15 ;  /* 0x3f4ccccd070f7823 */ /* 0x004fe2000001000f */
[----:B----4-:R-:W-:Y:S01]  /*2b70*/  FFMA.FTZ R12, R10, 0.80000001192092895508, R12 ;  /* 0x3f4ccccd0a0c7823 */ /* 0x010fe2000001000c */
[----:B------:R-:W-:Y:S01]  /*2b80*/  FFMA.FTZ R13, R11, 0.80000001192092895508, R13 ;  /* 0x3f4ccccd0b0d7823 */ /* 0x000fe2000001000d */
[----:B-----5:R-:W-:-:S05]  /*2b90*/  FFMA.FTZ R14, R3, 0.80000001192092895508, R14 ;  /* 0x3f4ccccd030e7823 */ /* 0x020fca000001000e */
[----:B------:R0:W-:Y:S04]  /*2ba0*/  STL.128 [R0+-0x20], R12 ;  /* 0xffffe00c00007387 */ /* 0x0001e80000100c00 */
[----:B------:R-:W2:Y:S04]  /*2bb0*/  LDL.64 R10, [R0+-0x20] ;  /* 0xffffe000000a7983 */ /* 0x000ea80000100a00 */
[----:B------:R-:W4:Y:S01]  /*2bc0*/  LDL R3, [R0+-0x18] ;  /* 0xffffe80000037983 */ /* 0x000f220000100800 */
[----:B---3--:R-:W-:Y:S01]  /*2bd0*/  FFMA.FTZ R7, R15, 0.80000001192092895508, R19 ;  /* 0x3f4ccccd0f077823 */ /* 0x008fe20000010013 */
[----:B------:R-:W-:Y:S01]  /*2be0*/  IADD3 R2, PT, PT, R2, -0x4, RZ ;  /* 0xfffffffc02027810 */ /* 0x000fe20007ffe0ff */
[----:B--2---:R-:W-:Y:S01]  /*2bf0*/  FFMA.FTZ R4, R10, 0.80000001192092895508, R16 ;  /* 0x3f4ccccd0a047823 */ /* 0x004fe20000010010 */
[----:B------:R-:W-:Y:S01]  /*2c00*/  FFMA.FTZ R5, R11, 0.80000001192092895508, R17 ;  /* 0x3f4ccccd0b057823 */ /* 0x000fe20000010011 */
[----:B----4-:R-:W-:-:S02]  /*2c10*/  FFMA.FTZ R6, R3, 0.80000001192092895508, R18 ;  /* 0x3f4ccccd03067823 */ /* 0x010fc40000010012 */
[----:B------:R-:W0:Y:S04]  /*2c20*/  LDL.128 R16, [R0+-0x40] ;  /* 0xffffc00000107983 */ /* 0x000e280000100c00 */
[----:B------:R-:W-:Y:S04]  /*2c30*/  STL.128 [R0+-0x30], R4 ;  /* 0xffffd00400007387 */ /* 0x000fe80000100c00 */
[----:B------:R-:W2:Y:S04]  /*2c40*/  LDL.64 R10, [R0+-0x30] ;  /* 0xffffd000000a7983 */ /* 0x000ea80000100a00 */
[----:B------:R-:W3:Y:S01]  /*2c50*/  LDL R3, [R0+-0x28] ;  /* 0xffffd80000037983 */ /* 0x000ee20000100800 */
[----:B------:R-:W-:Y:S01]  /*2c60*/  ISETP.GT.AND P1, PT, R2, 0x3, PT ;  /* 0x000000030200780c */ /* 0x000fe20003f24270 */
[----:B0-----:R-:W-:Y:S01]  /*2c70*/  FFMA.FTZ R15, R7, 0.80000001192092895508, R19 ;  /* 0x3f4ccccd070f7823 */ /* 0x001fe20000010013 */
[----:B--2---:R-:W-:Y:S01]  /*2c80*/  FFMA.FTZ R12, R10, 0.80000001192092895508, R16 ;  /* 0x3f4ccccd0a0c7823 */ /* 0x004fe20000010010 */
[----:B------:R-:W-:Y:S01]  /*2c90*/  FFMA.FTZ R13, R11, 0.80000001192092895508, R17 ;  /* 0x3f4ccccd0b0d7823 */ /* 0x000fe20000010011 */
[----:B---3--:R-:W-:-:S05]  /*2ca0*/  FFMA.FTZ R14, R3, 0.80000001192092895508, R18 ;  /* 0x3f4ccccd030e7823 */ /* 0x008fca0000010012 */
[----:B------:R0:W-:Y:S02]  /*2cb0*/  STL.128 [R0+-0x40], R12 ;  /* 0xffffc00c00007387 */ /* 0x0001e40000100c00 */
[----:B0-----:R-:W-:Y:S02]  /*2cc0*/  IADD3 R0, PT, PT, R0, -0x40, RZ ;  /* 0xffffffc000007810 */ /* 0x001fe40007ffe0ff */
[----:B------:R-:W-:Y:S05]  /*2cd0*/  @P1 BRA `(.L_x_50) ;  /* 0xfffffffc00741947 */ /* 0x000fea000383ffff */
.L_x_49:
[----:B------:R-:W-:Y:S05]  /*2ce0*/  BSYNC.RECONVERGENT B2 ;  /* 0x0000000000027941 */ /* 0x000fea0003800200 */
.L_x_48:
[----:B------:R-:W-:Y:S01]  /*2cf0*/  ISETP.GT.AND P1, PT, R2, 0x1, PT ;  /* 0x000000010200780c */ /* 0x000fe20003f24270 */
[----:B------:R-:W-:-:S12]  /*2d00*/  BSSY.RECONVERGENT B2, `(.L_x_51) ;  /* 0x0000014000027945 */ /* 0x000fd80003800200 */
[----:B------:R-:W-:Y:S05]  /*2d10*/  @!P1 BRA `(.L_x_52) ;  /* 0x0000000000489947 */ /* 0x000fea0003800000 */
[----:B------:R-:W2:Y:S04]  /*2d20*/  LDL.128 R4, [R0+-0x10] ;  /* 0xfffff00000047983 */ /* 0x000ea80000100c00 */
[----:B------:R-:W2:Y:S02]  /*2d30*/  LDL.128 R12, [R0] ;  /* 0x00000000000c7983 */ /* 0x000ea40000100c00 */
[----:B--2---:R-:W-:Y:S01]  /*2d40*/  FFMA.FTZ R4, R12, 0.80000001192092895508, R4 ;  /* 0x3f4ccccd0c047823 */ /* 0x004fe20000010004 */
[----:B------:R-:W-:Y:S01]  /*2d50*/  FFMA.FTZ R5, R13, 0.80000001192092895508, R5 ;  /* 0x3f4ccccd0d057823 */ /* 0x000fe20000010005 */
[----:B------:R-:W-:Y:S01]  /*2d60*/  FFMA.FTZ R6, R14, 0.80000001192092895508, R6 ;  /* 0x3f4ccccd0e067823 */ /* 0x000fe20000010006 */
[----:B------:R-:W-:Y:S02]  /*2d70*/  FFMA.FTZ R7, R15, 0.80000001192092895508, R7 ;  /* 0x3f4ccccd0f077823 */ /* 0x000fe40000010007 */
[----:B------:R-:W2:Y:S04]  /*2d80*/  LDL.128 R12, [R0+-0x20] ;  /* 0xffffe000000c7983 */ /* 0x000ea80000100c00 */
[----:B------:R-:W-:Y:S04]  /*2d90*/  STL.128 [R0+-0x10], R4 ;  /* 0xfffff00400007387 */ /* 0x000fe80000100c00 */
[----:B------:R-:W3:Y:S04]  /*2da0*/  LDL.64 R10, [R0+-0x10] ;  /* 0xfffff000000a7983 */ /* 0x000ee80000100a00 */
[----:B------:R-:W4:Y:S01]  /*2db0*/  LDL R3, [R0+-0x8] ;  /* 0xfffff80000037983 */ /* 0x000f220000100800 */
[----:B------:R-:W-:-:S02]  /*2dc0*/  PLOP3.LUT P0, PT, PT, PT, PT, 0x8, 0x80 ;  /* 0x000000000080781c */ /* 0x000fc40003f0e170 */
[----:B------:R-:W-:Y:S01]  /*2dd0*/  IADD3 R2, PT, PT, R2, -0x2, RZ ;  /* 0xfffffffe02027810 */ /* 0x000fe20007ffe0ff */
[----:B--2---:R-:W-:Y:S01]  /*2de0*/  FFMA.FTZ R15, R7, 0.80000001192092895508, R15 ;  /* 0x3f4ccccd070f7823 */ /* 0x004fe2000001000f */
[----:B---3--:R-:W-:Y:S01]  /*2df0*/  FFMA.FTZ R12, R10, 0.80000001192092895508, R12 ;  /* 0x3f4ccccd0a0c7823 */ /* 0x008fe2000001000c */
[----:B------:R-:W-:Y:S01]  /*2e00*/  FFMA.FTZ R13, R11, 0.80000001192092895508, R13 ;  /* 0x3f4ccccd0b0d7823 */ /* 0x000fe2000001000d */
[----:B----4-:R-:W-:-:S05]  /*2e10*/  FFMA.FTZ R14, R3, 0.80000001192092895508, R14 ;  /* 0x3f4ccccd030e7823 */ /* 0x010fca000001000e */
[----:B------:R0:W-:Y:S02]  /*2e20*/  STL.128 [R0+-0x20], R12 ;  /* 0xffffe00c00007387 */ /* 0x0001e40000100c00 */
[----:B0-----:R-:W-:-:S07]  /*2e30*/  IADD3 R0, PT, PT, R0, -0x20, RZ ;  /* 0xffffffe000007810 */ /* 0x001fce0007ffe0ff */
.L_x_52:
[----:B------:R-:W-:Y:S05]  /*2e40*/  BSYNC.RECONVERGENT B2 ;  /* 0x0000000000027941 */ /* 0x000fea0003800200 */
.L_x_51:
[----:B------:R-:W-:-:S13]  /*2e50*/  ISETP.NE.OR P0, PT, R2, RZ, P0 ;  /* 0x000000ff0200720c */ /* 0x000fda0000705670 */
[----:B------:R-:W-:Y:S05]  /*2e60*/  @!P0 BREAK.RELIABLE B1 ;  /* 0x0000000000018942 */ /* 0x000fea0003800100 */
[----:B------:R-:W-:Y:S05]  /*2e70*/  @!P0 BRA `(.L_x_45) ;  /* 0x0000000000308947 */ /* 0x000fea0003800000 */
.L_x_47:
[----:B------:R-:W-:Y:S05]  /*2e80*/  BSYNC.RELIABLE B1 ;  /* 0x0000000000017941 */ /* 0x000fea0003800100 */
.L_x_46:
[----:B------:R-:W2:Y:S04]  /*2e90*/  LDL.128 R4, [R0+-0x10] ;  /* 0xfffff00000047983 */ /* 0x000ea80000100c00 */
[----:B------:R-:W2:Y:S01]  /*2ea0*/  LDL.128 R12, [R0] ;  /* 0x00000000000c7983 */ /* 0x000ea20000100c00 */
[----:B------:R-:W-:-:S04]  /*2eb0*/  IADD3 R2, PT, PT, R2, -0x1, RZ ;  /* 0xffffffff02027810 */ /* 0x000fc80007ffe0ff */
[----:B------:R-:W-:Y:S01]  /*2ec0*/  ISETP.NE.AND P0, PT, R2, RZ, PT ;  /* 0x000000ff0200720c */ /* 0x000fe20003f05270 */
[----:B--2---:R-:W-:Y:S01]  /*2ed0*/  FFMA.FTZ R4, R12, 0.80000001192092895508, R4 ;  /* 0x3f4ccccd0c047823 */ /* 0x004fe20000010004 */
[----:B------:R-:W-:Y:S01]  /*2ee0*/  FFMA.FTZ R5, R13, 0.80000001192092895508, R5 ;  /* 0x3f4ccccd0d057823 */ /* 0x000fe20000010005 */
[----:B------:R-:W-:Y:S01]  /*2ef0*/  FFMA.FTZ R6, R14, 0.80000001192092895508, R6 ;  /* 0x3f4ccccd0e067823 */ /* 0x000fe20000010006 */
[----:B------:R-:W-:-:S05]  /*2f00*/  FFMA.FTZ R7, R15, 0.80000001192092895508, R7 ;  /* 0x3f4ccccd0f077823 */ /* 0x000fca0000010007 */
[----:B------:R0:W-:Y:S02]  /*2f10*/  STL.128 [R0+-0x10], R4 ;  /* 0xfffff00400007387 */ /* 0x0001e40000100c00 */
[----:B0-----:R-:W-:Y:S02]  /*2f20*/  IADD3 R0, PT, PT, R0, -0x10, RZ ;  /* 0xfffffff000007810 */ /* 0x001fe40007ffe0ff */
[----:B------:R-:W-:Y:S05]  /*2f30*/  @P0 BRA `(.L_x_46) ;  /* 0xfffffffc00d40947 */ /* 0x000fea000383ffff */
.L_x_45:
[----:B------:R-:W-:Y:S05]  /*2f40*/  BSYNC.RECONVERGENT B0 ;  /* 0x0000000000007941 */ /* 0x000fea0003800200 */
.L_x_44:
[----:B------:R-:W-:Y:S05]  /*2f50*/  WARPSYNC.ALL ;  /* 0x0000000000007948 */ /* 0x000fea0003800000 */
[----:B------:R-:W2:Y:S04]  /*2f60*/  LDL.128 R4, [R1] ;  /* 0x0000000001047983 */ /* 0x000ea80000100c00 */
[----:B------:R-:W3:Y:S01]  /*2f70*/  LDG.E R0, desc[UR4][R8.64] ;  /* 0x0000000408007981 */ /* 0x000ee2000c1e1900 */
[----:B--2---:R-:W-:Y:S01]  /*2f80*/  FADD.FTZ.SAT R3, RZ, R5 ;  /* 0x00000005ff037221 */ /* 0x004fe20000012000 */
[----:B------:R-:W-:Y:S01]  /*2f90*/  FADD.FTZ.SAT R2, RZ, R4 ;  /* 0x00000004ff027221 */ /* 0x000fe20000012000 */
[----:B------:R-:W-:Y:S01]  /*2fa0*/  FADD.FTZ.SAT R4, RZ, R6 ;  /* 0x00000006ff047221 */ /* 0x000fe20000012000 */
[----:B------:R-:W-:Y:S01]  /*2fb0*/  FADD.FTZ.SAT R5, RZ, R7 ;  /* 0x00000007ff057221 */ /* 0x000fe20000012000 */
[----:B------:R-:W-:Y:S01]  /*2fc0*/  FMUL.FTZ R3, R3, 255 ;  /* 0x437f000003037820 */ /* 0x000fe20000410000 */
[----:B------:R-:W-:Y:S01]  /*2fd0*/  FMUL.FTZ R2, R2, 255 ;  /* 0x437f000002027820 */ /* 0x000fe20000410000 */
[----:B------:R-:W-:Y:S01]  /*2fe0*/  FMUL.FTZ R4, R4, 255 ;  /* 0x437f000004047820 */ /* 0x000fe20000410000 */
[----:B------:R-:W-:-:S03]  /*2ff0*/  FMUL.FTZ R6, R5, 255 ;  /* 0x437f000005067820 */ /* 0x000fc60000410000 */
[----:B------:R-:W0:Y:S08]  /*3000*/  F2I.FTZ.U32.TRUNC.NTZ R3, R3 ;  /* 0x0000000300037305 */ /* 0x000e30000021f000 */
[----:B------:R-:W1:Y:S01]  /*3010*/  F2I.FTZ.U32.TRUNC.NTZ R2, R2 ;  /* 0x0000000200027305 */ /* 0x000e62000021f000 */
[----:B0-----:R-:W-:-:S07]  /*3020*/  SHF.L.U32 R5, R3, 0x8, RZ ;  /* 0x0000000803057819 */ /* 0x001fce00000006ff */
[----:B------:R-:W0:Y:S01]  /*3030*/  F2I.FTZ.U32.TRUNC.NTZ R4, R4 ;  /* 0x0000000400047305 */ /* 0x000e22000021f000 */
[----:B-1----:R-:W-:-:S07]  /*3040*/  LOP3.LUT R5, R2, R5, RZ, 0xfc, !PT ;  /* 0x0000000502057212 */ /* 0x002fce00078efcff */
[----:B------:R-:W1:Y:S01]  /*3050*/  F2I.FTZ.U32.TRUNC.NTZ R6, R6 ;  /* 0x0000000600067305 */ /* 0x000e62000021f000 */
[----:B0-----:R-:W-:Y:S02]  /*3060*/  SHF.L.U32 R2, R4, 0x10, RZ ;  /* 0x0000001004027819 */ /* 0x001fe400000006ff */
[----:B-1----:R-:W-:-:S04]  /*3070*/  SHF.L.U32 R7, R6, 0x18, RZ ;  /* 0x0000001806077819 */ /* 0x002fc800000006ff */
[----:B------:R-:W-:-:S04]  /*3080*/  LOP3.LUT R5, R5, R2, R7, 0xfe, !PT ;  /* 0x0000000205057212 */ /* 0x000fc800078efe07 */
[----:B---3--:R-:W-:-:S05]  /*3090*/  IADD3 R5, PT, PT, R0, R5, RZ ;  /* 0x0000000500057210 */ /* 0x008fca0007ffe0ff */
[----:B------:R-:W-:Y:S01]  /*30a0*/  STG.E desc[UR4][R8.64], R5 ;  /* 0x0000000508007986 */ /* 0x000fe2000c101904 */
[----:B------:R-:W-:Y:S05]  /*30b0*/  EXIT ;  /* 0x000000000000794d */ /* 0x000fea0003800000 */
.L_x_53:
[----:B------:R-:W-:-:S00]  /*30c0*/  BRA `(.L_x_53) ;  /* 0xfffffffc00fc7947 */ /* 0x000fc0000383ffff */
[----:B------:R-:W-:-:S00]  /*30d0*/  NOP ;  /* 0x0000000000007918 */ /* 0x000fc00000000000 */
        /* <DEDUP_REMOVED lines=10> */
.L_x_54:


//--------------------- .nv.shared.reserved.0     --------------------------
	.section	.nv.shared.reserved.0,"aw",@nobits
	.weak		__nv_reservedSMEM_offset_0_alias
	.size		__nv_reservedSMEM_offset_0_alias, 0, 64
	.other		__nv_reservedSMEM_offset_0_alias,@"STO_CUDA_RESERVED_SHARED STV_DEFAULT"
__nv_reservedSMEM_offset_0_alias:
	.zero		0
	.zero		64


//--------------------- .nv.constant0._Z6renderPjP4Nodejjff --------------------------
	.section	.nv.constant0._Z6renderPjP4Nodejjff,"a",@progbits
	.sectionflags	@""
	.align	4
.nv.constant0._Z6renderPjP4Nodejjff:
	.zero		928


//--------------------- SYMBOLS --------------------------

	.type		.nv.reservedSmem.offset0,@object
	.size		.nv.reservedSmem.offset0,0x4
